// auto-generated by cutlass_sweep.gemm — config: {"arch": "sm_90", "cluster_m": 2, "cluster_n": 1, "dtype": "int8", "dtype_b": "int8", "layout": "nt", "stages": 0, "tile_k": 256, "tile_m": 192, "tile_n": 256}
#include "cutlass/cutlass.h"
#include "cutlass/gemm/collective/collective_builder.hpp"
#include "cutlass/gemm/device/gemm_universal_adapter.h"
#include "cutlass/gemm/kernel/gemm_universal.hpp"
#include "cutlass/epilogue/collective/collective_builder.hpp"

using ElemA = int8_t;
using ElemB = int8_t;
using ElemCD = int8_t;
using Acc  = int32_t;
using TileShape    = cute::Shape<cute::_192, cute::_256, cute::_256>;
using ClusterShape = cute::Shape<cute::_2, cute::_1, cute::_1>;

using CollectiveEpilogue = typename cutlass::epilogue::collective::CollectiveBuilder<
    cutlass::arch::Sm90, cutlass::arch::OpClassTensorOp,
    TileShape, ClusterShape,
    cutlass::epilogue::collective::EpilogueTileAuto,
    Acc, Acc,
    ElemCD, cutlass::layout::RowMajor, 128 / cutlass::sizeof_bits<ElemCD>::value,
    ElemCD, cutlass::layout::RowMajor, 128 / cutlass::sizeof_bits<ElemCD>::value,
    cutlass::epilogue::collective::EpilogueScheduleAuto
  >::CollectiveOp;

using CollectiveMainloop = typename cutlass::gemm::collective::CollectiveBuilder<
    cutlass::arch::Sm90, cutlass::arch::OpClassTensorOp,
    ElemA, cutlass::layout::RowMajor, 128 / cutlass::sizeof_bits<ElemA>::value,
    ElemB, cutlass::layout::ColumnMajor, 128 / cutlass::sizeof_bits<ElemB>::value,
    Acc,
    TileShape, ClusterShape,
    cutlass::gemm::collective::StageCountAutoCarveout<static_cast<int>(sizeof(typename CollectiveEpilogue::SharedStorage))>,
    cutlass::gemm::collective::KernelScheduleAuto
  >::CollectiveOp;

using GemmKernel = cutlass::gemm::kernel::GemmUniversal<
    cute::Shape<int,int,int,int>,
    CollectiveMainloop,
    CollectiveEpilogue
>;
using Gemm = cutlass::gemm::device::GemmUniversalAdapter<GemmKernel>;

// Force the device kernel symbol into the cubin without needing a host main.
auto* _anchor = &cutlass::device_kernel<GemmKernel>;


// ===== COMPILED SASS (sm_90a) =====

	.target	sm_90a

	.elftype	@"ET_EXEC"


//--------------------- .note.nv.tkinfo           --------------------------
	.section	.note.nv.tkinfo,"",@"SHT_NOTE"
	.sectionflags	@"SHF_NOTE_NV_TKINFO"
	.tkinfo
        /*0018*/ 	.word	0x00000002
        /*0030*/ 	.string	""
        /*0030*/ 	.string	"ptxas"
        /*0030*/ 	.string	"Cuda compilation tools, release 13.0, V13.0.88"
        /*0030*/ 	.string	"Build cuda_13.0.r13.0/compiler.36424714_0"
        /*0030*/ 	.string	"-arch sm_90a -m 64 "



//--------------------- .note.nv.cuinfo           --------------------------
	.section	.note.nv.cuinfo,"",@"SHT_NOTE"
	.sectionflags	@"SHF_NOTE_NV_CUINFO"
        /*0018*/ 	.short	0x0002
        /*001a*/ 	.short	0x005a
        /*001c*/ 	.short	0x0082
	.zero		2


//--------------------- .nv.info                  --------------------------
	.section	.nv.info,"",@"SHT_CUDA_INFO"
	.align	4


	//----- nvinfo : EIATTR_REGCOUNT
	.align		4
        /*0000*/ 	.byte	0x04, 0x2f
        /*0002*/ 	.short	(.L_15 - .L_14)
	.align		4
.L_14:
        /*0004*/ 	.word	index@(_ZN7cutlass13device_kernelINS_4gemm6kernel13GemmUniversalIN4cute5tupleIJiiiiEEENS1_10collective13CollectiveMmaINS1_34MainloopSm90TmaGmmaWarpSpecializedILi2ENS5_IJNS4_1CILi2EEENSA_ILi1EEESC_EEENS1_35KernelTmaWarpSpecializedCooperativeEEENS5_IJNSA_ILi192EEENSA_ILi256EEESH_EEEaNS5_IJlSC_lEEEaSJ_NS4_8TiledMMAINS4_8MMA_AtomIJNS4_4SM904GMMA27MMA_64x256x32_S32S8S8_SS_TNEEEENS4_6LayoutISD_NS5_IJSC_NSA_ILi0EEESR_EEEEENS5_IJNS4_10UnderscoreESU_SU_EEEEENS4_13SM90_TMA_LOADENS4_14ComposedLayoutINS4_7SwizzleILi3ELi4ELi3EEENS4_18smem_ptr_flag_bitsILi8EEENSQ_INS5_IJNSA_ILi8EEENSA_ILi128EEEEEENS5_IJS14_SC_EEEEEEEvNS4_8identityENS4_23SM90_TMA_LOAD_MULTICASTES18_vS19_EENS_8epilogue10collective6detail29Sm90TmaWarpSpecializedAdapterINS1D_15DefaultEpilogueIaSJ_SJ_NS1C_6thread17LinearCombinationIaLi1EiiLNS1H_9ScaleType4KindE0ELNS_15FloatRoundStyleE2EaEENS1_15EpilogueDefaultEEEEEvvEEEEvNT_6ParamsE)
        /*0008*/ 	.word	0x000000a8


	//----- nvinfo : EIATTR_FRAME_SIZE
	.align		4
.L_15:
        /*000c*/ 	.byte	0x04, 0x11
        /*000e*/ 	.short	(.L_17 - .L_16)
	.align		4
.L_16:
        /*0010*/ 	.word	index@(_ZN7cutlass13device_kernelINS_4gemm6kernel13GemmUniversalIN4cute5tupleIJiiiiEEENS1_10collective13CollectiveMmaINS1_34MainloopSm90TmaGmmaWarpSpecializedILi2ENS5_IJNS4_1CILi2EEENSA_ILi1EEESC_EEENS1_35KernelTmaWarpSpecializedCooperativeEEENS5_IJNSA_ILi192EEENSA_ILi256EEESH_EEEaNS5_IJlSC_lEEEaSJ_NS4_8TiledMMAINS4_8MMA_AtomIJNS4_4SM904GMMA27MMA_64x256x32_S32S8S8_SS_TNEEEENS4_6LayoutISD_NS5_IJSC_NSA_ILi0EEESR_EEEEENS5_IJNS4_10UnderscoreESU_SU_EEEEENS4_13SM90_TMA_LOADENS4_14ComposedLayoutINS4_7SwizzleILi3ELi4ELi3EEENS4_18smem_ptr_flag_bitsILi8EEENSQ_INS5_IJNSA_ILi8EEENSA_ILi128EEEEEENS5_IJS14_SC_EEEEEEEvNS4_8identityENS4_23SM90_TMA_LOAD_MULTICASTES18_vS19_EENS_8epilogue10collective6detail29Sm90TmaWarpSpecializedAdapterINS1D_15DefaultEpilogueIaSJ_SJ_NS1C_6thread17LinearCombinationIaLi1EiiLNS1H_9ScaleType4KindE0ELNS_15FloatRoundStyleE2EaEENS1_15EpilogueDefaultEEEEEvvEEEEvNT_6ParamsE)
        /*0014*/ 	.word	0x00000d98


	//----- nvinfo : EIATTR_MIN_STACK_SIZE
	.align		4
.L_17:
        /*0018*/ 	.byte	0x04, 0x12
        /*001a*/ 	.short	(.L_19 - .L_18)
	.align		4
.L_18:
        /*001c*/ 	.word	index@(_ZN7cutlass13device_kernelINS_4gemm6kernel13GemmUniversalIN4cute5tupleIJiiiiEEENS1_10collective13CollectiveMmaINS1_34MainloopSm90TmaGmmaWarpSpecializedILi2ENS5_IJNS4_1CILi2EEENSA_ILi1EEESC_EEENS1_35KernelTmaWarpSpecializedCooperativeEEENS5_IJNSA_ILi192EEENSA_ILi256EEESH_EEEaNS5_IJlSC_lEEEaSJ_NS4_8TiledMMAINS4_8MMA_AtomIJNS4_4SM904GMMA27MMA_64x256x32_S32S8S8_SS_TNEEEENS4_6LayoutISD_NS5_IJSC_NSA_ILi0EEESR_EEEEENS5_IJNS4_10UnderscoreESU_SU_EEEEENS4_13SM90_TMA_LOADENS4_14ComposedLayoutINS4_7SwizzleILi3ELi4ELi3EEENS4_18smem_ptr_flag_bitsILi8EEENSQ_INS5_IJNSA_ILi8EEENSA_ILi128EEEEEENS5_IJS14_SC_EEEEEEEvNS4_8identityENS4_23SM90_TMA_LOAD_MULTICASTES18_vS19_EENS_8epilogue10collective6detail29Sm90TmaWarpSpecializedAdapterINS1D_15DefaultEpilogueIaSJ_SJ_NS1C_6thread17LinearCombinationIaLi1EiiLNS1H_9ScaleType4KindE0ELNS_15FloatRoundStyleE2EaEENS1_15EpilogueDefaultEEEEEvvEEEEvNT_6ParamsE)
        /*0020*/ 	.word	0x00000d98
.L_19:


//--------------------- .nv.compat                --------------------------
	.section	.nv.compat,"",@"SHT_CUDA_COMPAT_INFO"
	.align	4
        /*0000*/ 	.byte	0x02, 0x09, 0x01, 0x00, 0x02, 0x02, 0x04, 0x00, 0x02, 0x05, 0x05, 0x00, 0x03, 0x07, 0x01, 0x01
        /*0010*/ 	.byte	0x02, 0x03, 0x01, 0x00, 0x02, 0x06, 0x01, 0x00, 0x04, 0x0b, 0x08, 0x00, 0x00, 0x00, 0x00, 0x00
        /*0020*/ 	.byte	0x00, 0x00, 0x00, 0x00


//--------------------- .nv.info._ZN7cutlass13device_kernelINS_4gemm6kernel13GemmUniversalIN4cute5tupleIJiiiiEEENS1_10collective13CollectiveMmaINS1_34MainloopSm90TmaGmmaWarpSpecializedILi2ENS5_IJNS4_1CILi2EEENSA_ILi1EEESC_EEENS1_35KernelTmaWarpSpecializedCooperativeEEENS5_IJNSA_ILi192EEENSA_ILi256EEESH_EEEaNS5_IJlSC_lEEEaSJ_NS4_8TiledMMAINS4_8MMA_AtomIJNS4_4SM904GMMA27MMA_64x256x32_S32S8S8_SS_TNEEEENS4_6LayoutISD_NS5_IJSC_NSA_ILi0EEESR_EEEEENS5_IJNS4_10UnderscoreESU_SU_EEEEENS4_13SM90_TMA_LOADENS4_14ComposedLayoutINS4_7SwizzleILi3ELi4ELi3EEENS4_18smem_ptr_flag_bitsILi8EEENSQ_INS5_IJNSA_ILi8EEENSA_ILi128EEEEEENS5_IJS14_SC_EEEEEEEvNS4_8identityENS4_23SM90_TMA_LOAD_MULTICASTES18_vS19_EENS_8epilogue10collective6detail29Sm90TmaWarpSpecializedAdapterINS1D_15DefaultEpilogueIaSJ_SJ_NS1C_6thread17LinearCombinationIaLi1EiiLNS1H_9ScaleType4KindE0ELNS_15FloatRoundStyleE2EaEENS1_15EpilogueDefaultEEEEEvvEEEEvNT_6ParamsE --------------------------
	.section	.nv.info._ZN7cutlass13device_kernelINS_4gemm6kernel13GemmUniversalIN4cute5tupleIJiiiiEEENS1_10collective13CollectiveMmaINS1_34MainloopSm90TmaGmmaWarpSpecializedILi2ENS5_IJNS4_1CILi2EEENSA_ILi1EEESC_EEENS1_35KernelTmaWarpSpecializedCooperativeEEENS5_IJNSA_ILi192EEENSA_ILi256EEESH_EEEaNS5_IJlSC_lEEEaSJ_NS4_8TiledMMAINS4_8MMA_AtomIJNS4_4SM904GMMA27MMA_64x256x32_S32S8S8_SS_TNEEEENS4_6LayoutISD_NS5_IJSC_NSA_ILi0EEESR_EEEEENS5_IJNS4_10UnderscoreESU_SU_EEEEENS4_13SM90_TMA_LOADENS4_14ComposedLayoutINS4_7SwizzleILi3ELi4ELi3EEENS4_18smem_ptr_flag_bitsILi8EEENSQ_INS5_IJNSA_ILi8EEENSA_ILi128EEEEEENS5_IJS14_SC_EEEEEEEvNS4_8identityENS4_23SM90_TMA_LOAD_MULTICASTES18_vS19_EENS_8epilogue10collective6detail29Sm90TmaWarpSpecializedAdapterINS1D_15DefaultEpilogueIaSJ_SJ_NS1C_6thread17LinearCombinationIaLi1EiiLNS1H_9ScaleType4KindE0ELNS_15FloatRoundStyleE2EaEENS1_15EpilogueDefaultEEEEEvvEEEEvNT_6ParamsE,"",@"SHT_CUDA_INFO"
	.sectionflags	@""
	.align	4


	//----- nvinfo : EIATTR_CUDA_API_VERSION
	.align		4
        /*0000*/ 	.byte	0x04, 0x37
        /*0002*/ 	.short	(.L_21 - .L_20)
.L_20:
        /*0004*/ 	.word	0x00000082


	//----- nvinfo : EIATTR_KPARAM_INFO
	.align		4
.L_21:
        /*0008*/ 	.byte	0x04, 0x17
        /*000a*/ 	.short	(.L_23 - .L_22)
.L_22:
        /*000c*/ 	.word	0x00000000
        /*0010*/ 	.short	0x0000
        /*0012*/ 	.short	0x0070
        /*0014*/ 	.byte	0x00, 0xf0, 0x01, 0x10


	//----- nvinfo : EIATTR_SPARSE_MMA_MASK
	.align		4
.L_23:
        /*0018*/ 	.byte	0x03, 0x50
        /*001a*/ 	.short	0x0000


	//----- nvinfo : EIATTR_MAXREG_COUNT
	.align		4
        /*001c*/ 	.byte	0x03, 0x1b
        /*001e*/ 	.short	0x00a8


	//----- nvinfo : EIATTR_NUM_BARRIERS
	.align		4
        /*0020*/ 	.byte	0x02, 0x4c
        /*0022*/ 	.byte	0x01
	.zero		1


	//----- nvinfo : EIATTR_EXTERNS
	.align		4
        /*0024*/ 	.byte	0x04, 0x0f
        /*0026*/ 	.short	(.L_25 - .L_24)


	//   ....[0]....
	.align		4
.L_24:
        /*0028*/ 	.word	index@(__assertfail)


	//----- nvinfo : EIATTR_ANNOTATIONS
	.align		4
.L_25:
        /*002c*/ 	.byte	0x04, 0x55
        /*002e*/ 	.short	(.L_27 - .L_26)


	//   ....[0]....
.L_26:
        /*0030*/ 	.word	0x00000001
        /*0034*/ 	.byte	0x60, 0x07, 0x00, 0x00, 0x01, 0x00, 0x00, 0x00, 0xc0, 0x08, 0x00, 0x00, 0x01, 0x00, 0x00, 0x00
        /* <DEDUP_REMOVED lines=1493> */
        /*5d94*/ 	.byte	0x10, 0x03, 0x02, 0x00, 0x01, 0x00, 0x00, 0x00, 0x40, 0x09, 0x02, 0x00


	//----- nvinfo : EIATTR_MERCURY_ISA_VERSION
	.align		4
.L_27:
        /*5da0*/ 	.byte	0x03, 0x5f
        /*5da2*/ 	.short	0x0101


	//----- nvinfo : EIATTR_INT_WARP_WIDE_INSTR_OFFSETS
	.align		4
        /*5da4*/ 	.byte	0x04, 0x31
        /*5da6*/ 	.short	(.L_29 - .L_28)


	//   ....[0]....
.L_28:
        /*5da8*/ 	.word	0x00000450


	//   ....[1]....
        /*5dac*/ 	.word	0x00000470


	//   ....[2]....
        /*5db0*/ 	.word	0x00000620


	//   ....[3]....
        /*5db4*/ 	.word	0x000115e0


	//----- nvinfo : EIATTR_COOP_GROUP_MASK_REGIDS
	.align		4
.L_29:
        /*5db8*/ 	.byte	0x04, 0x29
        /*5dba*/ 	.short	(.L_31 - .L_30)


	//   ....[0]....
.L_30:
        /*5dbc*/ 	.word	0xffffffff


	//   ....[1]....
        /*5dc0*/ 	.word	0xffffffff


	//   ....[2]....
        /*5dc4*/ 	.word	0xffffffff


	//   ....[3]....
        /*5dc8*/ 	.word	0xffffffff


	//   ....[4]....
        /*5dcc*/ 	.word	0xffffffff


	//   ....[5]....
        /*5dd0*/ 	.word	0xffffffff


	//----- nvinfo : EIATTR_COOP_GROUP_INSTR_OFFSETS
	.align		4
.L_31:
        /*5dd4*/ 	.byte	0x04, 0x28
        /*5dd6*/ 	.short	(.L_33 - .L_32)


	//   ....[0]....
.L_32:
        /*5dd8*/ 	.word	0x00000070


	//   ....[1]....
        /*5ddc*/ 	.word	0x00000080


	//   ....[2]....
        /*5de0*/ 	.word	0x00000140


	//   ....[3]....
        /*5de4*/ 	.word	0x000002a0


	//   ....[4]....
        /*5de8*/ 	.word	0x000007d0


	//   ....[5]....
        /*5dec*/ 	.word	0x00001260


	//----- nvinfo : EIATTR_REG_RECONFIG
	.align		4
.L_33:
        /*5df0*/ 	.byte	0x01, 0x54
	.zero		2


	//----- nvinfo : EIATTR_SYSCALL_OFFSETS
	.align		4
        /*5df4*/ 	.byte	0x04, 0x46
        /*5df6*/ 	.short	(.L_35 - .L_34)


	//   ....[0]....
.L_34:
        /*5df8*/ 	.word	0x00001420


	//----- nvinfo : EIATTR_MBARRIER_INSTR_OFFSETS
	.align		4
.L_35:
        /*5dfc*/ 	.byte	0x04, 0x39
        /*5dfe*/ 	.short	(.L_37 - .L_36)


	//   ....[0]....
.L_36:
        /*5e00*/ 	.word	0x00000240
        /*5e04*/ 	.word	0x000000ff
        /*5e08*/ 	.word	0x00000000
        /*5e0c*/ 	.short	0x0100
        /*5e0e*/ 	.byte	0x08
	.zero		1


	//   ....[1]....
        /*5e10*/ 	.word	0x00000250
        /*5e14*/ 	.word	0x000000ff
        /*5e18*/ 	.word	0x00000010
        /*5e1c*/ 	.short	0x0100
        /*5e1e*/ 	.byte	0x08
	.zero		1


	//   ....[2]....
        /*5e20*/ 	.word	0x00000260
        /*5e24*/ 	.word	0x000000ff
        /*5e28*/ 	.word	0x00000008
        /*5e2c*/ 	.short	0x0100
        /*5e2e*/ 	.byte	0x08
	.zero		1


	//   ....[3]....
        /*5e30*/ 	.word	0x00000270
        /*5e34*/ 	.word	0x000000ff
        /*5e38*/ 	.word	0x00000018
        /*5e3c*/ 	.short	0x0100
        /*5e3e*/ 	.byte	0x08
	.zero		1


	//   ....[4]....
        /*5e40*/ 	.word	0x000006b0
        /*5e44*/ 	.word	0x000000ff
        /*5e48*/ 	.word	0x00000030
        /*5e4c*/ 	.short	0x0100
        /*5e4e*/ 	.byte	0x06
	.zero		1


	//   ....[5]....
        /*5e50*/ 	.word	0x00000740
        /*5e54*/ 	.word	0x000000ff
        /*5e58*/ 	.word	0x00000038
        /*5e5c*/ 	.short	0x0100
        /*5e5e*/ 	.byte	0x06
	.zero		1


	//   ....[6]....
        /*5e60*/ 	.word	0x00001500
        /*5e64*/ 	.word	0x00000003
        /*5e68*/ 	.word	0x00000000
        /*5e6c*/ 	.short	0x010a
        /*5e6e*/ 	.byte	0x3f
	.zero		1


	//   ....[7]....
        /*5e70*/ 	.word	0x00001540
        /*5e74*/ 	.word	0x00000003
        /*5e78*/ 	.word	0x00000000
        /*5e7c*/ 	.short	0x010a
        /*5e7e*/ 	.byte	0x3f
	.zero		1


	//   ....[8]....
        /*5e80*/ 	.word	0x00008f50
        /*5e84*/ 	.word	0x00000005
        /*5e88*/ 	.word	0x00000000
        /*5e8c*/ 	.short	0x010a
        /*5e8e*/ 	.byte	0x3f
	.zero		1


	//   ....[9]....
        /*5e90*/ 	.word	0x00008f90
        /*5e94*/ 	.word	0x00000005
        /*5e98*/ 	.word	0x00000000
        /*5e9c*/ 	.short	0x010a
        /*5e9e*/ 	.byte	0x3f
	.zero		1


	//   ....[10]....
        /*5ea0*/ 	.word	0x00011470
        /*5ea4*/ 	.word	0x00000005
        /*5ea8*/ 	.word	0x00000000
        /*5eac*/ 	.short	0x0101
        /*5eae*/ 	.byte	0x3f
	.zero		1


	//   ....[11]....
        /*5eb0*/ 	.word	0x00011660
        /*5eb4*/ 	.word	0x00000000
        /*5eb8*/ 	.word	0x00000000
        /*5ebc*/ 	.short	0x0101
        /*5ebe*/ 	.byte	0x3f
	.zero		1


	//   ....[12]....
        /*5ec0*/ 	.word	0x0001fde0
        /*5ec4*/ 	.word	0x0000000f
        /*5ec8*/ 	.word	0x00000010
        /*5ecc*/ 	.short	0x010a
        /*5ece*/ 	.byte	0x3f
	.zero		1


	//   ....[13]....
        /*5ed0*/ 	.word	0x00020260
        /*5ed4*/ 	.word	0x00000003
        /*5ed8*/ 	.word	0x00000038
        /*5edc*/ 	.short	0x0101
        /*5ede*/ 	.byte	0x3f
	.zero		1


	//   ....[14]....
        /*5ee0*/ 	.word	0x00020a00
        /*5ee4*/ 	.word	0x00000005
        /*5ee8*/ 	.word	0x00000000
        /*5eec*/ 	.short	0x010a
        /*5eee*/ 	.byte	0x3f
	.zero		1


	//   ....[15]....
        /*5ef0*/ 	.word	0x00020a80
        /*5ef4*/ 	.word	0x00000003
        /*5ef8*/ 	.word	0x00000000
        /*5efc*/ 	.short	0x010a
        /*5efe*/ 	.byte	0x3f
	.zero		1


	//   ....[16]....
        /*5f00*/ 	.word	0x00020ae0
        /*5f04*/ 	.word	0x00000003
        /*5f08*/ 	.word	0x00000000
        /*5f0c*/ 	.short	0x010a
        /*5f0e*/ 	.byte	0x3f
	.zero		1


	//   ....[17]....
        /*5f10*/ 	.word	0x00020b30
        /*5f14*/ 	.word	0x00000005
        /*5f18*/ 	.word	0x00000000
        /*5f1c*/ 	.short	0x010a
        /*5f1e*/ 	.byte	0x3f
	.zero		1


	//   ....[18]....
        /*5f20*/ 	.word	0x00020c00
        /*5f24*/ 	.word	0x0000000f
        /*5f28*/ 	.word	0x00000010
        /*5f2c*/ 	.short	0x010a
        /*5f2e*/ 	.byte	0x3f
	.zero		1


	//   ....[19]....
        /*5f30*/ 	.word	0x00020cd0
        /*5f34*/ 	.word	0x00000005
        /*5f38*/ 	.word	0x00000000
        /*5f3c*/ 	.short	0x010a
        /*5f3e*/ 	.byte	0x3f
	.zero		1


	//----- nvinfo : EIATTR_NUM_MBARRIERS
	.align		4
.L_37:
        /*5f40*/ 	.byte	0x03, 0x38
        /*5f42*/ 	.short	0x0006


	//----- nvinfo : EIATTR_EXIT_INSTR_OFFSETS
	.align		4
        /*5f44*/ 	.byte	0x04, 0x1c
        /*5f46*/ 	.short	(.L_39 - .L_38)


	//   ....[0]....
.L_38:
        /*5f48*/ 	.word	0x00000950


	//   ....[1]....
        /*5f4c*/ 	.word	0x00001180


	//   ....[2]....
        /*5f50*/ 	.word	0x0001f480


	//   ....[3]....
        /*5f54*/ 	.word	0x0001fa30


	//   ....[4]....
        /*5f58*/ 	.word	0x00020ad0


	//----- nvinfo : EIATTR_MAX_THREADS
	.align		4
.L_39:
        /*5f5c*/ 	.byte	0x04, 0x05
        /*5f5e*/ 	.short	(.L_41 - .L_40)
.L_40:
        /*5f60*/ 	.word	0x00000180
        /*5f64*/ 	.word	0x00000001
        /*5f68*/ 	.word	0x00000001


	//----- nvinfo : EIATTR_CRS_STACK_SIZE
	.align		4
.L_41:
        /*5f6c*/ 	.byte	0x04, 0x1e
        /*5f6e*/ 	.short	(.L_43 - .L_42)
.L_42:
        /*5f70*/ 	.word	0x00000000


	//----- nvinfo : EIATTR_CBANK_PARAM_SIZE
	.align		4
.L_43:
        /*5f74*/ 	.byte	0x03, 0x19
        /*5f76*/ 	.short	0x0470


	//----- nvinfo : EIATTR_PARAM_CBANK
	.align		4
        /*5f78*/ 	.byte	0x04, 0x0a
        /*5f7a*/ 	.short	(.L_45 - .L_44)
	.align		4
.L_44:
        /*5f7c*/ 	.word	index@(.nv.constant0._ZN7cutlass13device_kernelINS_4gemm6kernel13GemmUniversalIN4cute5tupleIJiiiiEEENS1_10collective13CollectiveMmaINS1_34MainloopSm90TmaGmmaWarpSpecializedILi2ENS5_IJNS4_1CILi2EEENSA_ILi1EEESC_EEENS1_35KernelTmaWarpSpecializedCooperativeEEENS5_IJNSA_ILi192EEENSA_ILi256EEESH_EEEaNS5_IJlSC_lEEEaSJ_NS4_8TiledMMAINS4_8MMA_AtomIJNS4_4SM904GMMA27MMA_64x256x32_S32S8S8_SS_TNEEEENS4_6LayoutISD_NS5_IJSC_NSA_ILi0EEESR_EEEEENS5_IJNS4_10UnderscoreESU_SU_EEEEENS4_13SM90_TMA_LOADENS4_14ComposedLayoutINS4_7SwizzleILi3ELi4ELi3EEENS4_18smem_ptr_flag_bitsILi8EEENSQ_INS5_IJNSA_ILi8EEENSA_ILi128EEEEEENS5_IJS14_SC_EEEEEEEvNS4_8identityENS4_23SM90_TMA_LOAD_MULTICASTES18_vS19_EENS_8epilogue10collective6detail29Sm90TmaWarpSpecializedAdapterINS1D_15DefaultEpilogueIaSJ_SJ_NS1C_6thread17LinearCombinationIaLi1EiiLNS1H_9ScaleType4KindE0ELNS_15FloatRoundStyleE2EaEENS1_15EpilogueDefaultEEEEEvvEEEEvNT_6ParamsE)
        /*5f80*/ 	.short	0x0210
        /*5f82*/ 	.short	0x0470


	//----- nvinfo : EIATTR_SW_WAR
	.align		4
.L_45:
        /*5f84*/ 	.byte	0x04, 0x36
        /*5f86*/ 	.short	(.L_47 - .L_46)
.L_46:
        /*5f88*/ 	.word	0x00000008
.L_47:


//--------------------- .nv.callgraph             --------------------------
	.section	.nv.callgraph,"",@"SHT_CUDA_CALLGRAPH"
	.align	4
	.sectionentsize	8
	.align		4
        /*0000*/ 	.word	0x00000000
	.align		4
        /*0004*/ 	.word	0xffffffff
	.align		4
        /*0008*/ 	.word	index@(_ZN7cutlass13device_kernelINS_4gemm6kernel13GemmUniversalIN4cute5tupleIJiiiiEEENS1_10collective13CollectiveMmaINS1_34MainloopSm90TmaGmmaWarpSpecializedILi2ENS5_IJNS4_1CILi2EEENSA_ILi1EEESC_EEENS1_35KernelTmaWarpSpecializedCooperativeEEENS5_IJNSA_ILi192EEENSA_ILi256EEESH_EEEaNS5_IJlSC_lEEEaSJ_NS4_8TiledMMAINS4_8MMA_AtomIJNS4_4SM904GMMA27MMA_64x256x32_S32S8S8_SS_TNEEEENS4_6LayoutISD_NS5_IJSC_NSA_ILi0EEESR_EEEEENS5_IJNS4_10UnderscoreESU_SU_EEEEENS4_13SM90_TMA_LOADENS4_14ComposedLayoutINS4_7SwizzleILi3ELi4ELi3EEENS4_18smem_ptr_flag_bitsILi8EEENSQ_INS5_IJNSA_ILi8EEENSA_ILi128EEEEEENS5_IJS14_SC_EEEEEEEvNS4_8identityENS4_23SM90_TMA_LOAD_MULTICASTES18_vS19_EENS_8epilogue10collective6detail29Sm90TmaWarpSpecializedAdapterINS1D_15DefaultEpilogueIaSJ_SJ_NS1C_6thread17LinearCombinationIaLi1EiiLNS1H_9ScaleType4KindE0ELNS_15FloatRoundStyleE2EaEENS1_15EpilogueDefaultEEEEEvvEEEEvNT_6ParamsE)
	.align		4
        /*000c*/ 	.word	index@(__assertfail)
	.align		4
        /*0010*/ 	.word	0x00000000
	.align		4
        /*0014*/ 	.word	0xfffffffe
	.align		4
        /*0018*/ 	.word	0x00000000
	.align		4
        /*001c*/ 	.word	0xfffffffd
	.align		4
        /*0020*/ 	.word	0x00000000
	.align		4
        /*0024*/ 	.word	0xfffffffc


//--------------------- .nv.constant4             --------------------------
	.section	.nv.constant4,"a",@progbits
	.align	8
	.align		8
.nv.constant4:
        /*0000*/ 	.dword	__assertfail
	.align		8
        /*0008*/ 	.dword	__unnamed_1
	.align		8
        /*0010*/ 	.dword	_ZN40_INTERNAL_62d8168b_4_k_cu_db1ddd19_121624cuda3std3__45__cpo5beginE
	.align		8
        /*0018*/ 	.dword	_ZN40_INTERNAL_62d8168b_4_k_cu_db1ddd19_121624cuda3std3__45__cpo3endE
	.align		8
        /*0020*/ 	.dword	_ZN40_INTERNAL_62d8168b_4_k_cu_db1ddd19_121624cuda3std3__45__cpo6cbeginE
	.align		8
        /*0028*/ 	.dword	_ZN40_INTERNAL_62d8168b_4_k_cu_db1ddd19_121624cuda3std3__45__cpo4cendE
	.align		8
        /*0030*/ 	.dword	_ZN40_INTERNAL_62d8168b_4_k_cu_db1ddd19_121624cuda3std3__442_GLOBAL__N__62d8168b_4_k_cu_db1ddd19_121626ignoreE
	.align		8
        /*0038*/ 	.dword	_ZN40_INTERNAL_62d8168b_4_k_cu_db1ddd19_121624cuda3std3__419piecewise_constructE
	.align		8
        /*0040*/ 	.dword	_ZN40_INTERNAL_62d8168b_4_k_cu_db1ddd19_121624cuda3std3__48in_placeE
	.align		8
        /*0048*/ 	.dword	_ZN40_INTERNAL_62d8168b_4_k_cu_db1ddd19_121624cuda3std6ranges3__45__cpo4swapE
	.align		8
        /*0050*/ 	.dword	_ZN40_INTERNAL_62d8168b_4_k_cu_db1ddd19_121624cuda3std6ranges3__45__cpo9iter_moveE
	.align		8
        /*0058*/ 	.dword	_ZN40_INTERNAL_62d8168b_4_k_cu_db1ddd19_121624cute7productE
	.align		8
        /*0060*/ 	.dword	_ZN40_INTERNAL_62d8168b_4_k_cu_db1ddd19_121624cute1_E
	.align		8
        /*0068*/ 	.dword	$str$22
	.align		8
        /*0070*/ 	.dword	$str$23


//--------------------- .text._ZN7cutlass13device_kernelINS_4gemm6kernel13GemmUniversalIN4cute5tupleIJiiiiEEENS1_10collective13CollectiveMmaINS1_34MainloopSm90TmaGmmaWarpSpecializedILi2ENS5_IJNS4_1CILi2EEENSA_ILi1EEESC_EEENS1_35KernelTmaWarpSpecializedCooperativeEEENS5_IJNSA_ILi192EEENSA_ILi256EEESH_EEEaNS5_IJlSC_lEEEaSJ_NS4_8TiledMMAINS4_8MMA_AtomIJNS4_4SM904GMMA27MMA_64x256x32_S32S8S8_SS_TNEEEENS4_6LayoutISD_NS5_IJSC_NSA_ILi0EEESR_EEEEENS5_IJNS4_10UnderscoreESU_SU_EEEEENS4_13SM90_TMA_LOADENS4_14ComposedLayoutINS4_7SwizzleILi3ELi4ELi3EEENS4_18smem_ptr_flag_bitsILi8EEENSQ_INS5_IJNSA_ILi8EEENSA_ILi128EEEEEENS5_IJS14_SC_EEEEEEEvNS4_8identityENS4_23SM90_TMA_LOAD_MULTICASTES18_vS19_EENS_8epilogue10collective6detail29Sm90TmaWarpSpecializedAdapterINS1D_15DefaultEpilogueIaSJ_SJ_NS1C_6thread17LinearCombinationIaLi1EiiLNS1H_9ScaleType4KindE0ELNS_15FloatRoundStyleE2EaEENS1_15EpilogueDefaultEEEEEvvEEEEvNT_6ParamsE --------------------------
	.section	.text._ZN7cutlass13device_kernelINS_4gemm6kernel13GemmUniversalIN4cute5tupleIJiiiiEEENS1_10collective13CollectiveMmaINS1_34MainloopSm90TmaGmmaWarpSpecializedILi2ENS5_IJNS4_1CILi2EEENSA_ILi1EEESC_EEENS1_35KernelTmaWarpSpecializedCooperativeEEENS5_IJNSA_ILi192EEENSA_ILi256EEESH_EEEaNS5_IJlSC_lEEEaSJ_NS4_8TiledMMAINS4_8MMA_AtomIJNS4_4SM904GMMA27MMA_64x256x32_S32S8S8_SS_TNEEEENS4_6LayoutISD_NS5_IJSC_NSA_ILi0EEESR_EEEEENS5_IJNS4_10UnderscoreESU_SU_EEEEENS4_13SM90_TMA_LOADENS4_14ComposedLayoutINS4_7SwizzleILi3ELi4ELi3EEENS4_18smem_ptr_flag_bitsILi8EEENSQ_INS5_IJNSA_ILi8EEENSA_ILi128EEEEEENS5_IJS14_SC_EEEEEEEvNS4_8identityENS4_23SM90_TMA_LOAD_MULTICASTES18_vS19_EENS_8epilogue10collective6detail29Sm90TmaWarpSpecializedAdapterINS1D_15DefaultEpilogueIaSJ_SJ_NS1C_6thread17LinearCombinationIaLi1EiiLNS1H_9ScaleType4KindE0ELNS_15FloatRoundStyleE2EaEENS1_15EpilogueDefaultEEEEEvvEEEEvNT_6ParamsE,"ax",@progbits
	.align	128
.text._ZN7cutlass13device_kernelINS_4gemm6kernel13GemmUniversalIN4cute5tupleIJiiiiEEENS1_10collective13CollectiveMmaINS1_34MainloopSm90TmaGmmaWarpSpecializedILi2ENS5_IJNS4_1CILi2EEENSA_ILi1EEESC_EEENS1_35KernelTmaWarpSpecializedCooperativeEEENS5_IJNSA_ILi192EEENSA_ILi256EEESH_EEEaNS5_IJlSC_lEEEaSJ_NS4_8TiledMMAINS4_8MMA_AtomIJNS4_4SM904GMMA27MMA_64x256x32_S32S8S8_SS_TNEEEENS4_6LayoutISD_NS5_IJSC_NSA_ILi0EEESR_EEEEENS5_IJNS4_10UnderscoreESU_SU_EEEEENS4_13SM90_TMA_LOADENS4_14ComposedLayoutINS4_7SwizzleILi3ELi4ELi3EEENS4_18smem_ptr_flag_bitsILi8EEENSQ_INS5_IJNSA_ILi8EEENSA_ILi128EEEEEENS5_IJS14_SC_EEEEEEEvNS4_8identityENS4_23SM90_TMA_LOAD_MULTICASTES18_vS19_EENS_8epilogue10collective6detail29Sm90TmaWarpSpecializedAdapterINS1D_15DefaultEpilogueIaSJ_SJ_NS1C_6thread17LinearCombinationIaLi1EiiLNS1H_9ScaleType4KindE0ELNS_15FloatRoundStyleE2EaEENS1_15EpilogueDefaultEEEEEvvEEEEvNT_6ParamsE:
        .type           _ZN7cutlass13device_kernelINS_4gemm6kernel13GemmUniversalIN4cute5tupleIJiiiiEEENS1_10collective13CollectiveMmaINS1_34MainloopSm90TmaGmmaWarpSpecializedILi2ENS5_IJNS4_1CILi2EEENSA_ILi1EEESC_EEENS1_35KernelTmaWarpSpecializedCooperativeEEENS5_IJNSA_ILi192EEENSA_ILi256EEESH_EEEaNS5_IJlSC_lEEEaSJ_NS4_8TiledMMAINS4_8MMA_AtomIJNS4_4SM904GMMA27MMA_64x256x32_S32S8S8_SS_TNEEEENS4_6LayoutISD_NS5_IJSC_NSA_ILi0EEESR_EEEEENS5_IJNS4_10UnderscoreESU_SU_EEEEENS4_13SM90_TMA_LOADENS4_14ComposedLayoutINS4_7SwizzleILi3ELi4ELi3EEENS4_18smem_ptr_flag_bitsILi8EEENSQ_INS5_IJNSA_ILi8EEENSA_ILi128EEEEEENS5_IJS14_SC_EEEEEEEvNS4_8identityENS4_23SM90_TMA_LOAD_MULTICASTES18_vS19_EENS_8epilogue10collective6detail29Sm90TmaWarpSpecializedAdapterINS1D_15DefaultEpilogueIaSJ_SJ_NS1C_6thread17LinearCombinationIaLi1EiiLNS1H_9ScaleType4KindE0ELNS_15FloatRoundStyleE2EaEENS1_15EpilogueDefaultEEEEEvvEEEEvNT_6ParamsE,@function
        .size           _ZN7cutlass13device_kernelINS_4gemm6kernel13GemmUniversalIN4cute5tupleIJiiiiEEENS1_10collective13CollectiveMmaINS1_34MainloopSm90TmaGmmaWarpSpecializedILi2ENS5_IJNS4_1CILi2EEENSA_ILi1EEESC_EEENS1_35KernelTmaWarpSpecializedCooperativeEEENS5_IJNSA_ILi192EEENSA_ILi256EEESH_EEEaNS5_IJlSC_lEEEaSJ_NS4_8TiledMMAINS4_8MMA_AtomIJNS4_4SM904GMMA27MMA_64x256x32_S32S8S8_SS_TNEEEENS4_6LayoutISD_NS5_IJSC_NSA_ILi0EEESR_EEEEENS5_IJNS4_10UnderscoreESU_SU_EEEEENS4_13SM90_TMA_LOADENS4_14ComposedLayoutINS4_7SwizzleILi3ELi4ELi3EEENS4_18smem_ptr_flag_bitsILi8EEENSQ_INS5_IJNSA_ILi8EEENSA_ILi128EEEEEENS5_IJS14_SC_EEEEEEEvNS4_8identityENS4_23SM90_TMA_LOAD_MULTICASTES18_vS19_EENS_8epilogue10collective6detail29Sm90TmaWarpSpecializedAdapterINS1D_15DefaultEpilogueIaSJ_SJ_NS1C_6thread17LinearCombinationIaLi1EiiLNS1H_9ScaleType4KindE0ELNS_15FloatRoundStyleE2EaEENS1_15EpilogueDefaultEEEEEvvEEEEvNT_6ParamsE,(.L_x_581 - _ZN7cutlass13device_kernelINS_4gemm6kernel13GemmUniversalIN4cute5tupleIJiiiiEEENS1_10collective13CollectiveMmaINS1_34MainloopSm90TmaGmmaWarpSpecializedILi2ENS5_IJNS4_1CILi2EEENSA_ILi1EEESC_EEENS1_35KernelTmaWarpSpecializedCooperativeEEENS5_IJNSA_ILi192EEENSA_ILi256EEESH_EEEaNS5_IJlSC_lEEEaSJ_NS4_8TiledMMAINS4_8MMA_AtomIJNS4_4SM904GMMA27MMA_64x256x32_S32S8S8_SS_TNEEEENS4_6LayoutISD_NS5_IJSC_NSA_ILi0EEESR_EEEEENS5_IJNS4_10UnderscoreESU_SU_EEEEENS4_13SM90_TMA_LOADENS4_14ComposedLayoutINS4_7SwizzleILi3ELi4ELi3EEENS4_18smem_ptr_flag_bitsILi8EEENSQ_INS5_IJNSA_ILi8EEENSA_ILi128EEEEEENS5_IJS14_SC_EEEEEEEvNS4_8identityENS4_23SM90_TMA_LOAD_MULTICASTES18_vS19_EENS_8epilogue10collective6detail29Sm90TmaWarpSpecializedAdapterINS1D_15DefaultEpilogueIaSJ_SJ_NS1C_6thread17LinearCombinationIaLi1EiiLNS1H_9ScaleType4KindE0ELNS_15FloatRoundStyleE2EaEENS1_15EpilogueDefaultEEEEEvvEEEEvNT_6ParamsE)
        .other          _ZN7cutlass13device_kernelINS_4gemm6kernel13GemmUniversalIN4cute5tupleIJiiiiEEENS1_10collective13CollectiveMmaINS1_34MainloopSm90TmaGmmaWarpSpecializedILi2ENS5_IJNS4_1CILi2EEENSA_ILi1EEESC_EEENS1_35KernelTmaWarpSpecializedCooperativeEEENS5_IJNSA_ILi192EEENSA_ILi256EEESH_EEEaNS5_IJlSC_lEEEaSJ_NS4_8TiledMMAINS4_8MMA_AtomIJNS4_4SM904GMMA27MMA_64x256x32_S32S8S8_SS_TNEEEENS4_6LayoutISD_NS5_IJSC_NSA_ILi0EEESR_EEEEENS5_IJNS4_10UnderscoreESU_SU_EEEEENS4_13SM90_TMA_LOADENS4_14ComposedLayoutINS4_7SwizzleILi3ELi4ELi3EEENS4_18smem_ptr_flag_bitsILi8EEENSQ_INS5_IJNSA_ILi8EEENSA_ILi128EEEEEENS5_IJS14_SC_EEEEEEEvNS4_8identityENS4_23SM90_TMA_LOAD_MULTICASTES18_vS19_EENS_8epilogue10collective6detail29Sm90TmaWarpSpecializedAdapterINS1D_15DefaultEpilogueIaSJ_SJ_NS1C_6thread17LinearCombinationIaLi1EiiLNS1H_9ScaleType4KindE0ELNS_15FloatRoundStyleE2EaEENS1_15EpilogueDefaultEEEEEvvEEEEvNT_6ParamsE,@"STO_CUDA_ENTRY STV_DEFAULT"
_ZN7cutlass13device_kernelINS_4gemm6kernel13GemmUniversalIN4cute5tupleIJiiiiEEENS1_10collective13CollectiveMmaINS1_34MainloopSm90TmaGmmaWarpSpecializedILi2ENS5_IJNS4_1CILi2EEENSA_ILi1EEESC_EEENS1_35KernelTmaWarpSpecializedCooperativeEEENS5_IJNSA_ILi192EEENSA_ILi256EEESH_EEEaNS5_IJlSC_lEEEaSJ_NS4_8TiledMMAINS4_8MMA_AtomIJNS4_4SM904GMMA27MMA_64x256x32_S32S8S8_SS_TNEEEENS4_6LayoutISD_NS5_IJSC_NSA_ILi0EEESR_EEEEENS5_IJNS4_10UnderscoreESU_SU_EEEEENS4_13SM90_TMA_LOADENS4_14ComposedLayoutINS4_7SwizzleILi3ELi4ELi3EEENS4_18smem_ptr_flag_bitsILi8EEENSQ_INS5_IJNSA_ILi8EEENSA_ILi128EEEEEENS5_IJS14_SC_EEEEEEEvNS4_8identityENS4_23SM90_TMA_LOAD_MULTICASTES18_vS19_EENS_8epilogue10collective6detail29Sm90TmaWarpSpecializedAdapterINS1D_15DefaultEpilogueIaSJ_SJ_NS1C_6thread17LinearCombinationIaLi1EiiLNS1H_9ScaleType4KindE0ELNS_15FloatRoundStyleE2EaEENS1_15EpilogueDefaultEEEEEvvEEEEvNT_6ParamsE:
[----:B------:R-:W0:Y:S02]  /*0000*/  LDC R1, c[0x0][0x28] ;  /* 0x00000a00ff017b82 */ /* 0x000e240000000800 */
[----:B0-----:R-:W-:Y:S01]  /*0010*/  VIADD R1, R1, 0xfffff268 ;  /* 0xfffff26801017836 */ /* 0x001fe20000000000 */
[----:B------:R-:W0:Y:S01]  /*0020*/  S2R R5, SR_TID.X ;  /* 0x0000000000057919 */ /* 0x000e220000002100 */
[----:B------:R-:W-:Y:S01]  /*0030*/  ELECT P0, URZ, PT ;  /* 0x00000000003f782f */ /* 0x000fe20003800000 */
[----:B------:R-:W-:Y:S01]  /*0040*/  BSSY B0, `(.L_x_0) ;  /* 0x000000f000007945 */ /* 0x000fe20003800000 */
[--C-:B0-----:R-:W-:Y:S02]  /*0050*/  SHF.R.U32.HI R0, RZ, 0x5, R5.reuse ;  /* 0x00000005ff007819 */ /* 0x101fe40000011605 */
[----:B------:R-:W-:-:S03]  /*0060*/  SHF.R.U32.HI R2, RZ, 0x7, R5 ;  /* 0x00000007ff027819 */ /* 0x000fc60000011605 */
[----:B------:R-:W0:Y:S04]  /*0070*/  SHFL.IDX PT, R3, R0, RZ, 0x1f ;  /* 0x00001fff00037589 */ /* 0x000e2800000e0000 */
[----:B------:R1:W2:Y:S01]  /*0080*/  SHFL.IDX PT, R6, R2, RZ, 0x1f ;  /* 0x00001fff02067589 */ /* 0x0002a200000e0000 */
[----:B0-----:R-:W-:-:S13]  /*0090*/  ISETP.NE.OR P0, PT, R3, RZ, !P0 ;  /* 0x000000ff0300720c */ /* 0x001fda0004705670 */
[----:B-12---:R-:W-:Y:S05]  /*00a0*/  @P0 BRA `(.L_x_1) ;  /* 0x0000000000200947 */ /* 0x006fea0003800000 */
[----:B------:R-:W-:Y:S02]  /*00b0*/  ULDC.64 UR4, c[0x0][0x198] ;  /* 0x0000660000047ab9 */ /* 0x000fe40000000a00 */
[----:B------:R-:W-:Y:S02]  /*00c0*/  UIADD3 UR6, UP0, UR4, 0xf0, URZ ;  /* 0x000000f004067890 */ /* 0x000fe4000ff1e03f */
[----:B------:R-:W-:Y:S02]  /*00d0*/  UIADD3 UR4, UP1, UR4, 0x1f0, URZ ;  /* 0x000001f004047890 */ /* 0x000fe4000ff3e03f */
[----:B------:R-:W-:Y:S02]  /*00e0*/  UIADD3.X UR7, URZ, UR5, URZ, UP0, !UPT ;  /* 0x000000053f077290 */ /* 0x000fe400087fe43f */
[----:B------:R-:W-:-:S07]  /*00f0*/  UIADD3.X UR5, URZ, UR5, URZ, UP1, !UPT ;  /* 0x000000053f057290 */ /* 0x000fce0008ffe43f */
[----:B------:R0:W-:Y:S02]  /*0100*/  UTMACCTL.PF [UR6] ;  /* 0x00000000060079b9 */ /* 0x0001e40008040000 */
[----:B------:R0:W-:Y:S02]  /*0110*/  UTMACCTL.PF [UR4] ;  /* 0x00000000040079b9 */ /* 0x0001e40008040000 */
[----:B0-----:R-:W-:Y:S01]  /*0120*/  NOP ;  /* 0x0000000000007918 */ /* 0x001fe20000000000 */
.L_x_1:
[----:B------:R-:W-:Y:S05]  /*0130*/  BSYNC B0 ;  /* 0x0000000000007941 */ /* 0x000fea0003800000 */
.L_x_0:
[----:B------:R-:W0:Y:S02]  /*0140*/  SHFL.IDX PT, R4, R0, RZ, 0x1f ;  /* 0x00001fff00047589 */ /* 0x000e2400000e0000 */
[----:B0-----:R-:W-:-:S13]  /*0150*/  ISETP.NE.AND P0, PT, R4, RZ, PT ;  /* 0x000000ff0400720c */ /* 0x001fda0003f05270 */
[----:B------:R-:W-:Y:S05]  /*0160*/  @P0 BRA `(.L_x_2) ;  /* 0x0000000000480947 */ /* 0x000fea0003800000 */
[----:B------:R-:W0:Y:S01]  /*0170*/  S2UR UR8, SR_CgaCtaId ;  /* 0x00000000000879c3 */ /* 0x000e220000008800 */
[----:B------:R-:W-:Y:S01]  /*0180*/  UMOV UR4, 0x400 ;  /* 0x0000040000047882 */ /* 0x000fe20000000000 */
[----:B------:R-:W-:Y:S01]  /*0190*/  UMOV UR5, 0x1 ;  /* 0x0000000100057882 */ /* 0x000fe20000000000 */
[----:B------:R-:W-:Y:S01]  /*01a0*/  UMOV UR6, 0x4 ;  /* 0x0000000400067882 */ /* 0x000fe20000000000 */
[----:B------:R-:W-:Y:S01]  /*01b0*/  ELECT P0, URZ, PT ;  /* 0x00000000003f782f */ /* 0x000fe20003800000 */
[----:B------:R-:W-:-:S04]  /*01c0*/  UIADD3 UR6, -UR6, 0x100000, URZ ;  /* 0x0010000006067890 */ /* 0x000fc8000fffe13f */
[----:B------:R-:W-:Y:S02]  /*01d0*/  USHF.L.U32 UR7, UR6, 0xb, URZ ;  /* 0x0000000b06077899 */ /* 0x000fe4000800063f */
[----:B------:R-:W-:Y:S02]  /*01e0*/  USHF.L.U32 UR6, UR6, 0x1, URZ ;  /* 0x0000000106067899 */ /* 0x000fe4000800063f */
[----:B0-----:R-:W-:Y:S02]  /*01f0*/  ULEA UR8, UR8, UR4, 0x18 ;  /* 0x0000000408087291 */ /* 0x001fe4000f8ec03f */
[----:B------:R-:W-:-:S04]  /*0200*/  UIADD3 UR4, -UR5, 0x100000, URZ ;  /* 0x0010000005047890 */ /* 0x000fc8000fffe13f */
[----:B------:R-:W-:Y:S02]  /*0210*/  USHF.L.U32 UR5, UR4, 0xb, URZ ;  /* 0x0000000b04057899 */ /* 0x000fe4000800063f */
[----:B------:R-:W-:Y:S01]  /*0220*/  USHF.L.U32 UR4, UR4, 0x1, URZ ;  /* 0x0000000104047899 */ /* 0x000fe2000800063f */
[----:B------:R-:W0:Y:S11]  /*0230*/  FENCE.VIEW.ASYNC.S ;  /* 0x00000000000073c6 */ /* 0x000e360000000000 */
[----:B0-----:R0:W1:Y:S01]  /*0240*/  SYNCS.EXCH.64 URZ, [UR8], UR4 ;  /* 0x00000004083f75b2 */ /* 0x0010620008000100 */
[----:B------:R0:W2:Y:S01]  /*0250*/  SYNCS.EXCH.64 URZ, [UR8+0x10], UR6 ;  /* 0x00001006083f75b2 */ /* 0x0000a20008000100 */
[----:B------:R0:W3:Y:S01]  /*0260*/  SYNCS.EXCH.64 URZ, [UR8+0x8], UR4 ;  /* 0x00000804083f75b2 */ /* 0x0000e20008000100 */
[----:B------:R0:W4:Y:S01]  /*0270*/  SYNCS.EXCH.64 URZ, [UR8+0x18], UR6 ;  /* 0x00001806083f75b2 */ /* 0x0001220008000100 */
[----:B------:R-:W-:Y:S01]  /*0280*/  NOP ;  /* 0x0000000000007918 */ /* 0x000fe20000000000 */
.L_x_2:
[----:B------:R-:W-:Y:S01]  /*0290*/  SHF.R.S32.HI R2, RZ, 0x1f, R5 ;  /* 0x0000001fff027819 */ /* 0x000fe20000011405 */
[----:B------:R-:W5:Y:S01]  /*02a0*/  SHFL.IDX PT, R0, R0, RZ, 0x1f ;  /* 0x00001fff00007589 */ /* 0x000f6200000e0000 */
[----:B0-----:R-:W0:Y:S01]  /*02b0*/  S2UR UR8, SR_CTAID.X ;  /* 0x00000000000879c3 */ /* 0x001e220000002500 */
[----:B------:R-:W-:Y:S02]  /*02c0*/  ELECT P0, URZ, PT ;  /* 0x00000000003f782f */ /* 0x000fe40003800000 */
[----:B------:R-:W-:Y:S01]  /*02d0*/  LEA.HI R2, R2, R5, RZ, 0x7 ;  /* 0x0000000502027211 */ /* 0x000fe200078f38ff */
[----:B------:R-:W-:Y:S01]  /*02e0*/  ULDC UR4, c[0x0][0x150] ;  /* 0x0000540000047ab9 */ /* 0x000fe20000000800 */
[----:B------:R-:W-:Y:S01]  /*02f0*/  SHF.R.S32.HI R9, RZ, 0x1f, R4 ;  /* 0x0000001fff097819 */ /* 0x000fe20000011404 */
[----:B------:R-:W-:Y:S01]  /*0300*/  NOP ;  /* 0x0000000000007918 */ /* 0x000fe20000000000 */
[----:B------:R-:W-:Y:S01]  /*0310*/  LOP3.LUT R2, R2, 0xffffff80, RZ, 0xc0, !PT ;  /* 0xffffff8002027812 */ /* 0x000fe200078ec0ff */
[----:B------:R-:W-:Y:S01]  /*0320*/  NOP ;  /* 0x0000000000007918 */ /* 0x000fe20000000000 */
[----:B------:R-:W-:Y:S01]  /*0330*/  LEA.HI R9, R9, R4, RZ, 0x2 ;  /* 0x0000000409097211 */ /* 0x000fe200078f10ff */
[----:B------:R-:W1:Y:S01]  /*0340*/  LDC R10, c[0x0][0x144] ;  /* 0x00005100ff0a7b82 */ /* 0x000e620000000800 */
[----:B------:R-:W-:Y:S01]  /*0350*/  ISETP.NE.AND P3, PT, R6, RZ, PT ;  /* 0x000000ff0600720c */ /* 0x000fe20003f65270 */
[----:B------:R-:W-:Y:S01]  /*0360*/  IMAD.IADD R7, R5, 0x1, -R2 ;  /* 0x0000000105077824 */ /* 0x000fe200078e0a02 */
[----:B------:R-:W-:Y:S01]  /*0370*/  LOP3.LUT R9, R9, 0x3ffffffc, RZ, 0xc0, !PT ;  /* 0x3ffffffc09097812 */ /* 0x000fe200078ec0ff */
[----:B------:R-:W2:Y:S01]  /*0380*/  S2R R2, SR_CTAID.Y ;  /* 0x0000000000027919 */ /* 0x000ea20000002600 */
[----:B------:R-:W-:-:S02]  /*0390*/  IMAD.MOV.U32 R19, RZ, RZ, 0x1 ;  /* 0x00000001ff137424 */ /* 0x000fc400078e00ff */
[----:B------:R-:W-:Y:S01]  /*03a0*/  SHF.R.S32.HI R8, RZ, 0x1f, R7 ;  /* 0x0000001fff087819 */ /* 0x000fe20000011407 */
[----:B------:R-:W-:Y:S01]  /*03b0*/  IMAD.IADD R4, R4, 0x1, -R9 ;  /* 0x0000000104047824 */ /* 0x000fe200078e0a09 */
[----:B------:R-:W3:Y:S02]  /*03c0*/  LDC R12, c[0x0][0x140] ;  /* 0x00005000ff0c7b82 */ /* 0x000ee40000000800 */
[----:B------:R-:W-:Y:S02]  /*03d0*/  LEA.HI R8, R8, R7, RZ, 0x3 ;  /* 0x0000000708087211 */ /* 0x000fe400078f18ff */
[----:B-----5:R-:W-:Y:S02]  /*03e0*/  ISETP.NE.OR P0, PT, R0, RZ, !P0 ;  /* 0x000000ff0000720c */ /* 0x020fe40004705670 */
[--C-:B------:R-:W-:Y:S02]  /*03f0*/  SHF.R.S32.HI R0, RZ, 0x3, R8.reuse ;  /* 0x00000003ff007819 */ /* 0x100fe40000011408 */
[----:B------:R-:W-:-:S02]  /*0400*/  SHF.R.S32.HI R5, RZ, 0x1f, R8 ;  /* 0x0000001fff057819 */ /* 0x000fc40000011408 */
[----:B0-----:R-:W-:Y:S02]  /*0410*/  I2FP.F32.U32 R8, UR8 ;  /* 0x0000000800087c45 */ /* 0x001fe40008201000 */
[----:B------:R-:W-:-:S03]  /*0420*/  LEA.HI R5, R5, R0, RZ, 0x2 ;  /* 0x0000000005057211 */ /* 0x000fc600078f10ff */
[----:B------:R-:W-:Y:S01]  /*0430*/  FMUL R8, R8, UR4 ;  /* 0x0000000408087c20 */ /* 0x000fe20008400000 */
[----:B------:R-:W-:Y:S01]  /*0440*/  LOP3.LUT R5, R5, 0xfffffffc, RZ, 0xc0, !PT ;  /* 0xfffffffc05057812 */ /* 0x000fe200078ec0ff */
[----:B------:R-:W-:Y:S01]  /*0450*/  VOTEU.ALL UP0, P0 ;  /* 0x00000000003f7886 */ /* 0x000fe20000000000 */
[----:B------:R-:W-:Y:S01]  /*0460*/  ULDC UR4, c[0x0][0x154] ;  /* 0x0000550000047ab9 */ /* 0x000fe20000000800 */
[----:B------:R-:W-:Y:S01]  /*0470*/  VOTEU.ALL UP1, P0 ;  /* 0x00000000003f7886 */ /* 0x000fe20000020000 */
[----:B------:R-:W-:Y:S01]  /*0480*/  IADD3 R5, R0, -R5, RZ ;  /* 0x8000000500057210 */ /* 0x000fe20007ffe0ff */
[----:B------:R-:W0:Y:S01]  /*0490*/  F2I.U32.TRUNC.NTZ R8, R8 ;  /* 0x0000000800087305 */ /* 0x000e22000020f000 */
[----:B------:R-:W5:Y:S01]  /*04a0*/  @!UP0 S2UR UR7, SR_CgaCtaId ;  /* 0x00000000000789c3 */ /* 0x000f620000008800 */
[----:B------:R-:W-:Y:S01]  /*04b0*/  @!UP0 UMOV UR6, 0x400 ;  /* 0x0000040000068882 */ /* 0x000fe20000000000 */
[----:B---3--:R-:W-:Y:S01]  /*04c0*/  ISETP.EQ.U32.AND P2, PT, R12, 0x1, PT ;  /* 0x000000010c00780c */ /* 0x008fe20003f42070 */
[----:B------:R-:W-:Y:S01]  /*04d0*/  IMAD R157, R4, 0x4, R5 ;  /* 0x00000004049d7824 */ /* 0x000fe200078e0205 */
[----:B--2---:R-:W-:-:S04]  /*04e0*/  I2FP.F32.U32 R4, R2 ;  /* 0x0000000200047245 */ /* 0x004fc80000201000 */
[----:B------:R-:W-:Y:S01]  /*04f0*/  LEA.HI R0, R157, R157, RZ, 0x1 ;  /* 0x0000009d9d007211 */ /* 0x000fe200078f08ff */
[----:B------:R-:W-:Y:S01]  /*0500*/  FMUL R11, R4, UR4 ;  /* 0x00000004040b7c20 */ /* 0x000fe20008400000 */
[----:B------:R-:W2:Y:S01]  /*0510*/  LDC R5, c[0x0][0x148] ;  /* 0x00005200ff057b82 */ /* 0x000ea20000000800 */
[----:B------:R-:W-:Y:S02]  /*0520*/  UMOV UR4, 0x20 ;  /* 0x0000002000047882 */ /* 0x000fe40000000000 */
[----:B------:R-:W-:-:S04]  /*0530*/  @!UP0 UIADD3 UR4, -UR4, 0x100000, URZ ;  /* 0x0010000004048890 */ /* 0x000fc8000fffe13f */
[----:B------:R-:W-:Y:S02]  /*0540*/  @!UP0 USHF.L.U32 UR5, UR4, 0xb, URZ ;  /* 0x0000000b04058899 */ /* 0x000fe4000800063f */
[----:B------:R-:W-:Y:S01]  /*0550*/  @!UP0 USHF.L.U32 UR4, UR4, 0x1, URZ ;  /* 0x0000000104048899 */ /* 0x000fe2000800063f */
[----:B0-----:R-:W-:Y:S01]  /*0560*/  IADD3 R9, -R8, RZ, RZ ;  /* 0x000000ff08097210 */ /* 0x001fe20007ffe1ff */
[----:B------:R-:W0:Y:S01]  /*0570*/  F2I.U32.TRUNC.NTZ R11, R11 ;  /* 0x0000000b000b7305 */ /* 0x000e22000020f000 */
[----:B------:R-:W-:Y:S02]  /*0580*/  LOP3.LUT R8, R0, 0xfffffffe, RZ, 0xc0, !PT ;  /* 0xfffffffe00087812 */ /* 0x000fe400078ec0ff */
[----:B------:R-:W-:Y:S01]  /*0590*/  SHF.R.S32.HI R0, RZ, 0x1f, R3 ;  /* 0x0000001fff007819 */ /* 0x000fe20000011403 */
[----:B-1----:R-:W-:Y:S01]  /*05a0*/  IMAD R4, R10, R9, UR8 ;  /* 0x000000080a047e24 */ /* 0x002fe2000f8e0209 */
[----:B------:R-:W-:Y:S01]  /*05b0*/  IADD3 R10, R6, -0x1, RZ ;  /* 0xffffffff060a7810 */ /* 0x000fe20007ffe0ff */
[C---:B------:R-:W-:Y:S01]  /*05c0*/  IMAD.IADD R9, R157.reuse, 0x1, -R8 ;  /* 0x000000019d097824 */ /* 0x040fe200078e0a08 */
[----:B------:R-:W-:Y:S01]  /*05d0*/  LEA.HI R0, R0, R3, RZ, 0x2 ;  /* 0x0000000300007211 */ /* 0x000fe200078f10ff */
[----:B------:R-:W-:Y:S01]  /*05e0*/  IMAD.SHL.U32 R8, R157, 0x4, RZ ;  /* 0x000000049d087824 */ /* 0x000fe200078e00ff */
[----:B------:R-:W-:Y:S01]  /*05f0*/  ISETP.GE.U32.AND P6, PT, R10, 0x2, PT ;  /* 0x000000020a00780c */ /* 0x000fe20003fc6070 */
[----:B-----5:R-:W-:Y:S01]  /*0600*/  @!UP0 ULEA UR6, UR7, UR6, 0x18 ;  /* 0x0000000607068291 */ /* 0x020fe2000f8ec03f */
[----:B------:R-:W-:Y:S01]  /*0610*/  LOP3.LUT R0, R0, 0xfffffffc, RZ, 0xc0, !PT ;  /* 0xfffffffc00007812 */ /* 0x000fe200078ec0ff */
[----:B------:R-:W-:Y:S01]  /*0620*/  VOTEU.ALL UP0, P0 ;  /* 0x00000000003f7886 */ /* 0x000fe20000000000 */
[----:B------:R-:W-:-:S02]  /*0630*/  ISETP.NE.AND P4, PT, R9, R4, PT ;  /* 0x000000040900720c */ /* 0x000fc40003f85270 */
[----:B------:R-:W-:Y:S01]  /*0640*/  IADD3 R0, R3, -R0, RZ ;  /* 0x8000000003007210 */ /* 0x000fe20007ffe0ff */
[----:B0-----:R-:W-:Y:S01]  /*0650*/  IMAD.MOV R14, RZ, RZ, -R11 ;  /* 0x000000ffff0e7224 */ /* 0x001fe200078e0a0b */
[----:B------:R-:W-:Y:S02]  /*0660*/  LOP3.LUT R157, R157, 0xc, R8, 0x78, !PT ;  /* 0x0000000c9d9d7812 */ /* 0x000fe400078e7808 */
[C---:B------:R-:W-:Y:S01]  /*0670*/  ISETP.NE.AND P1, PT, R0.reuse, 0x3, PT ;  /* 0x000000030000780c */ /* 0x040fe20003f25270 */
[----:B--2---:R-:W-:Y:S01]  /*0680*/  IMAD R9, R5, R14, R2 ;  /* 0x0000000e05097224 */ /* 0x004fe200078e0202 */
[----:B------:R-:W-:Y:S01]  /*0690*/  LOP3.LUT P0, RZ, R7, 0x7, RZ, 0xc0, !PT ;  /* 0x0000000707ff7812 */ /* 0x000fe2000780c0ff */
[----:B------:R-:W0:Y:S02]  /*06a0*/  FENCE.VIEW.ASYNC.S ;  /* 0x00000000000073c6 */ /* 0x000e240000000000 */
[----:B0-----:R0:W1:Y:S01]  /*06b0*/  @!UP0 SYNCS.EXCH.64 URZ, [UR6+0x30], UR4 ;  /* 0x00003004063f85b2 */ /* 0x0010620008000100 */
[----:B------:R-:W-:-:S02]  /*06c0*/  ISETP.EQ.OR P1, PT, R0, RZ, !P1 ;  /* 0x000000ff0000720c */ /* 0x000fc40004f22670 */
[C---:B------:R-:W-:Y:S02]  /*06d0*/  ISETP.LT.U32.AND P0, PT, R157.reuse, 0x2, !P0 ;  /* 0x000000029d00780c */ /* 0x040fe40004701070 */
[----:B------:R-:W-:Y:S02]  /*06e0*/  ISETP.EQ.AND P1, PT, R6, RZ, P1 ;  /* 0x000000ff0600720c */ /* 0x000fe40000f22270 */
[----:B------:R-:W-:Y:S02]  /*06f0*/  @P4 LEA.HI R8, R157, R157, RZ, 0x1 ;  /* 0x0000009d9d084211 */ /* 0x000fe400078f08ff */
[----:B------:R-:W-:Y:S02]  /*0700*/  SEL R6, RZ, 0x1, !P1 ;  /* 0x00000001ff067807 */ /* 0x000fe40004800000 */
[----:B------:R-:W-:Y:S02]  /*0710*/  @P4 SHF.R.S32.HI R8, RZ, 0x1, R8 ;  /* 0x00000001ff084819 */ /* 0x000fe40000011408 */
[----:B------:R-:W-:-:S02]  /*0720*/  SEL R6, R6, 0x2, P6 ;  /* 0x0000000206067807 */ /* 0x000fc40003000000 */
[----:B------:R-:W-:Y:S01]  /*0730*/  @P4 ISETP.NE.AND P5, PT, R8, R9, PT ;  /* 0x000000090800420c */ /* 0x000fe20003fa5270 */
[----:B------:R0:W2:Y:S01]  /*0740*/  @!UP1 SYNCS.EXCH.64 URZ, [UR6+0x38], UR4 ;  /* 0x00003804063f95b2 */ /* 0x0000a20008000100 */
[----:B------:R-:W-:Y:S01]  /*0750*/  SEL R8, RZ, 0x1, !P0 ;  /* 0x00000001ff087807 */ /* 0x000fe20004000000 */
[----:B------:R0:W-:Y:S01]  /*0760*/  STL [R1+0x200], R6 ;  /* 0x0002000601007387 */ /* 0x0001e20000100800 */
[----:B------:R-:W-:Y:S01]  /*0770*/  @P4 SEL R19, RZ, 0x1, P5 ;  /* 0x00000001ff134807 */ /* 0x000fe20002800000 */
[----:B------:R-:W-:-:S03]  /*0780*/  NOP ;  /* 0x0000000000007918 */ /* 0x000fc60000000000 */
[----:B------:R-:W-:Y:S01]  /*0790*/  LOP3.LUT R19, R19, R8, RZ, 0xc0, !PT ;  /* 0x0000000813137212 */ /* 0x000fe200078ec0ff */
[----:B-1----:R-:W-:Y:S06]  /*07a0*/  @!P2 BRA `(.L_x_3) ;  /* 0x000000000008a947 */ /* 0x002fec0003800000 */
[----:B--2-4-:R-:W-:Y:S01]  /*07b0*/  UCGABAR_ARV ;  /* 0x00000000000079c7 */ /* 0x014fe20008000000 */
[----:B------:R-:W-:Y:S05]  /*07c0*/  BRA `(.L_x_4) ;  /* 0x0000000000047947 */ /* 0x000fea0003800000 */
.L_x_3:
[----:B--2-4-:R-:W-:Y:S01]  /*07d0*/  NOP ;  /* 0x0000000000007918 */ /* 0x014fe20000000000 */
.L_x_4:
[----:B0-----:R-:W0:Y:S01]  /*07e0*/  LDC R6, c[0x0][0x65c] ;  /* 0x00019700ff067b82 */ /* 0x001e220000000800 */
[----:B------:R-:W-:Y:S01]  /*07f0*/  IMAD.MOV.U32 R7, RZ, RZ, RZ ;  /* 0x000000ffff077224 */ /* 0x000fe200078e00ff */
[----:B0-----:R-:W-:Y:S01]  /*0800*/  ISETP.NE.AND P1, PT, R6, 0x1, PT ;  /* 0x000000010600780c */ /* 0x001fe20003f25270 */
[----:B------:R-:W-:-:S12]  /*0810*/  IMAD.U32 R6, RZ, RZ, UR8 ;  /* 0x00000008ff067e24 */ /* 0x000fd8000f8e00ff */
[----:B------:R-:W0:Y:S01]  /*0820*/  @P1 LDC R9, c[0x0][0x10] ;  /* 0x00000400ff091b82 */ /* 0x000e220000000800 */
[----:B------:R-:W-:Y:S01]  /*0830*/  @P1 IMAD.MOV.U32 R3, RZ, RZ, RZ ;  /* 0x000000ffff031224 */ /* 0x000fe200078e00ff */
[----:B------:R-:W-:-:S06]  /*0840*/  @P1 MOV R13, RZ ;  /* 0x000000ff000d1202 */ /* 0x000fcc0000000f00 */
[----:B------:R-:W1:Y:S01]  /*0850*/  @!P1 LDC R11, c[0x0][0xc] ;  /* 0x00000300ff0b9b82 */ /* 0x000e620000000800 */
[----:B0-----:R-:W-:-:S04]  /*0860*/  @P1 IMAD.WIDE.U32 R8, R9, UR8, R2 ;  /* 0x0000000809081c25 */ /* 0x001fc8000f8e0002 */
[----:B------:R-:W-:Y:S01]  /*0870*/  @P1 IMAD.MOV.U32 R15, RZ, RZ, R8 ;  /* 0x000000ffff0f1224 */ /* 0x000fe200078e0008 */
[----:B------:R-:W-:Y:S01]  /*0880*/  @P1 IADD3 R18, R9, R13, RZ ;  /* 0x0000000d09121210 */ /* 0x000fe20007ffe0ff */
[----:B-1----:R-:W-:-:S04]  /*0890*/  @!P1 IMAD.WIDE.U32 R6, R2, R11, R6 ;  /* 0x0000000b02069225 */ /* 0x002fc800078e0006 */
[----:B------:R-:W-:Y:S02]  /*08a0*/  @!P1 IMAD.MOV.U32 R15, RZ, RZ, R6 ;  /* 0x000000ffff0f9224 */ /* 0x000fe400078e0006 */
[----:B------:R-:W-:-:S03]  /*08b0*/  @!P1 IMAD.MOV.U32 R18, RZ, RZ, R7 ;  /* 0x000000ffff129224 */ /* 0x000fc600078e0007 */
[----:B------:R0:W-:Y:S04]  /*08c0*/  STL [R1+0x208], R15 ;  /* 0x0002080f01007387 */ /* 0x0001e80000100800 */
[----:B------:R0:W-:Y:S01]  /*08d0*/  STL [R1+0x204], R18 ;  /* 0x0002041201007387 */ /* 0x0001e20000100800 */
[----:B------:R-:W-:Y:S05]  /*08e0*/  @!P2 BRA `(.L_x_5) ;  /* 0x00000000000ca947 */ /* 0x000fea0003800000 */
[----:B------:R-:W-:Y:S01]  /*08f0*/  UCGABAR_WAIT ;  /* 0x0000000000007dc7 */ /* 0x000fe20008000000 */
[----:B------:R-:W-:Y:S01]  /*0900*/  CCTL.IVALL ;  /* 0x00000000ff00798f */ /* 0x000fe20002000000 */
[----:B------:R-:W-:Y:S05]  /*0910*/  BRA `(.L_x_6) ;  /* 0x0000000000047947 */ /* 0x000fea0003800000 */
.L_x_5:
[----:B------:R-:W-:Y:S06]  /*0920*/  BAR.SYNC.DEFER_BLOCKING 0x0 ;  /* 0x0000000000007b1d */ /* 0x000fec0000010000 */
.L_x_6:
[----:B------:R-:W-:Y:S05]  /*0930*/  @!P3 BRA `(.L_x_7) ;  /* 0x000001e800d4b947 */ /* 0x000fea0003800000 */
[----:B------:R-:W-:-:S13]  /*0940*/  ISETP.GT.U32.AND P0, PT, R10, 0x1, PT ;  /* 0x000000010a00780c */ /* 0x000fda0003f04070 */
[----:B------:R-:W-:Y:S05]  /*0950*/  @P0 EXIT ;  /* 0x000000000000094d */ /* 0x000fea0003800000 */
[----:B------:R-:W-:Y:S01]  /*0960*/  ULDC.64 UR4, c[0x0][0x650] ;  /* 0x0001940000047ab9 */ /* 0x000fe20000000a00 */
[----:B------:R-:W-:Y:S01]  /*0970*/  PRMT R0, RZ, 0x7610, R0 ;  /* 0x00007610ff007816 */ /* 0x000fe20000000000 */
[----:B------:R-:W-:Y:S01]  /*0980*/  IMAD.MOV.U32 R22, RZ, RZ, -0x1 ;  /* 0xffffffffff167424 */ /* 0x000fe200078e00ff */
[----:B------:R-:W-:Y:S01]  /*0990*/  ISETP.GE.U32.AND P0, PT, R15, UR4, PT ;  /* 0x000000040f007c0c */ /* 0x000fe2000bf06070 */
[----:B------:R-:W-:Y:S01]  /*09a0*/  IMAD.MOV.U32 R154, RZ, RZ, -0x1 ;  /* 0xffffffffff9a7424 */ /* 0x000fe200078e00ff */
[----:B------:R-:W-:Y:S02]  /*09b0*/  MOV R23, 0xffffffff ;  /* 0xffffffff00177802 */ /* 0x000fe40000000f00 */
[----:B------:R-:W-:-:S13]  /*09c0*/  ISETP.GE.U32.AND.EX P0, PT, R18, UR5, PT, P0 ;  /* 0x0000000512007c0c */ /* 0x000fda000bf06100 */
[----:B------:R-:W-:Y:S05]  /*09d0*/  @P0 BRA `(.L_x_8) ;  /* 0x0000000400300947 */ /* 0x000fea0003800000 */
[----:B------:R-:W1:Y:S01]  /*09e0*/  LDC.64 R16, c[0x0][0x628] ;  /* 0x00018a00ff107b82 */ /* 0x000e620000000a00 */
[----:B------:R-:W-:Y:S01]  /*09f0*/  MOV R6, R15 ;  /* 0x0000000f00067202 */ /* 0x000fe20000000f00 */
[----:B------:R-:W-:-:S06]  /*0a00*/  IMAD.MOV.U32 R7, RZ, RZ, R18 ;  /* 0x000000ffff077224 */ /* 0x000fcc00078e0012 */
[----:B------:R-:W2:Y:S08]  /*0a10*/  LDC R0, c[0x0][0x630] ;  /* 0x00018c00ff007b82 */ /* 0x000eb00000000800 */
[----:B------:R-:W3:Y:S01]  /*0a20*/  LDC.64 R20, c[0x0][0x620] ;  /* 0x00018800ff147b82 */ /* 0x000ee20000000a00 */
[----:B-1----:R-:W-:-:S04]  /*0a30*/  ISETP.NE.U32.AND P0, PT, R16, RZ, PT ;  /* 0x000000ff1000720c */ /* 0x002fc80003f05070 */
[----:B------:R-:W-:-:S13]  /*0a40*/  ISETP.NE.AND.EX P0, PT, R17, RZ, PT, P0 ;  /* 0x000000ff1100720c */ /* 0x000fda0003f05300 */
[----:B--23--:R-:W-:Y:S05]  /*0a50*/  @!P0 BRA `(.L_x_9) ;  /* 0x0000000000288947 */ /* 0x00cfea0003800000 */
[----:B------:R-:W1:Y:S02]  /*0a60*/  LDC R11, c[0x0][0x634] ;  /* 0x00018d00ff0b7b82 */ /* 0x000e640000000800 */
[----:B-1----:R-:W-:-:S05]  /*0a70*/  IADD3 R11, P0, R15, R11, RZ ;  /* 0x0000000b0f0b7210 */ /* 0x002fca0007f1e0ff */
[----:B------:R-:W-:-:S04]  /*0a80*/  IMAD.X R13, RZ, RZ, R18, P0 ;  /* 0x000000ffff0d7224 */ /* 0x000fc800000e0612 */
[----:B------:R-:W-:-:S04]  /*0a90*/  IMAD.WIDE.U32 R6, R13, R16, RZ ;  /* 0x000000100d067225 */ /* 0x000fc800078e00ff */
[----:B------:R-:W-:-:S04]  /*0aa0*/  IMAD.WIDE.U32 R8, P0, R11, R17, R6 ;  /* 0x000000110b087225 */ /* 0x000fc80007800006 */
[----:B------:R-:W-:Y:S01]  /*0ab0*/  IMAD.WIDE.U32 R6, R11, R16, RZ ;  /* 0x000000100b067225 */ /* 0x000fe200078e00ff */
[----:B------:R-:W-:-:S03]  /*0ac0*/  IADD3.X R11, RZ, RZ, RZ, P0, !PT ;  /* 0x000000ffff0b7210 */ /* 0x000fc600007fe4ff */
[----:B------:R-:W-:Y:S01]  /*0ad0*/  IMAD.MOV.U32 R10, RZ, RZ, R9 ;  /* 0x000000ffff0a7224 */ /* 0x000fe200078e0009 */
[----:B------:R-:W-:-:S05]  /*0ae0*/  IADD3 RZ, P0, R7, R8, RZ ;  /* 0x0000000807ff7210 */ /* 0x000fca0007f1e0ff */
[----:B------:R-:W-:-:S08]  /*0af0*/  IMAD.WIDE.U32.X R6, R13, R17, R10, P0 ;  /* 0x000000110d067225 */ /* 0x000fd000000e040a */
.L_x_9:
[-CC-:B------:R-:W-:Y:S01]  /*0b00*/  SHF.R.U64 R154, R6, R0.reuse, R7.reuse ;  /* 0x00000000069a7219 */ /* 0x180fe20000001207 */
[----:B------:R-:W1:Y:S01]  /*0b10*/  LDC.64 R24, c[0x0][0x640] ;  /* 0x00019000ff187b82 */ /* 0x000e620000000a00 */
[----:B------:R-:W-:Y:S01]  /*0b20*/  SHF.R.U32.HI R0, RZ, R0, R7 ;  /* 0x00000000ff007219 */ /* 0x000fe20000011607 */
[----:B------:R-:W-:Y:S01]  /*0b30*/  IMAD.MOV.U32 R17, RZ, RZ, 0x1 ;  /* 0x00000001ff117424 */ /* 0x000fe200078e00ff */
[----:B------:R-:W-:Y:S02]  /*0b40*/  IADD3 R3, P0, RZ, -R154, RZ ;  /* 0x8000009aff037210 */ /* 0x000fe40007f1e0ff */
[----:B------:R-:W-:-:S03]  /*0b50*/  MOV R6, R15 ;  /* 0x0000000f00067202 */ /* 0x000fc60000000f00 */
[----:B------:R-:W2:Y:S01]  /*0b60*/  LDC R8, c[0x0][0x618] ;  /* 0x00018600ff087b82 */ /* 0x000ea20000000800 */
[----:B------:R-:W-:-:S04]  /*0b70*/  IMAD.X R7, RZ, RZ, ~R0, P0 ;  /* 0x000000ffff077224 */ /* 0x000fc800000e0e00 */
[-C--:B------:R-:W-:Y:S02]  /*0b80*/  IMAD R0, R7, R20.reuse, RZ ;  /* 0x0000001407007224 */ /* 0x080fe400078e02ff */
[----:B------:R-:W-:Y:S01]  /*0b90*/  IMAD.MOV.U32 R7, RZ, RZ, R18 ;  /* 0x000000ffff077224 */ /* 0x000fe200078e0012 */
[----:B------:R-:W3:Y:S01]  /*0ba0*/  LDC R12, c[0x0][0x608] ;  /* 0x00018200ff0c7b82 */ /* 0x000ee20000000800 */
[----:B------:R-:W-:-:S04]  /*0bb0*/  IMAD.WIDE.U32 R6, R3, R20, R6 ;  /* 0x0000001403067225 */ /* 0x000fc800078e0006 */
[----:B------:R-:W-:-:S03]  /*0bc0*/  IMAD R3, R3, R21, R0 ;  /* 0x0000001503037224 */ /* 0x000fc600078e0200 */
[----:B------:R-:W4:Y:S01]  /*0bd0*/  LDC R16, c[0x0][0x658] ;  /* 0x00019600ff107b82 */ /* 0x000f220000000800 */
[----:B-1----:R-:W-:Y:S01]  /*0be0*/  ISETP.NE.U32.AND P0, PT, R24, RZ, PT ;  /* 0x000000ff1800720c */ /* 0x002fe20003f05070 */
[----:B------:R-:W-:Y:S02]  /*0bf0*/  IMAD R21, R5, R14, R2 ;  /* 0x0000000e05157224 */ /* 0x000fe400078e0202 */
[----:B------:R-:W-:Y:S01]  /*0c00*/  IMAD.IADD R3, R7, 0x1, R3 ;  /* 0x0000000107037824 */ /* 0x000fe200078e0203 */
[----:B------:R-:W-:Y:S02]  /*0c10*/  ISETP.NE.AND.EX P0, PT, R25, RZ, PT, P0 ;  /* 0x000000ff1900720c */ /* 0x000fe40003f05300 */
[----:B------:R-:W-:Y:S01]  /*0c20*/  MOV R7, 0xffffffff ;  /* 0xffffffff00077802 */ /* 0x000fe20000000f00 */
[----:B------:R-:W1:Y:S01]  /*0c30*/  LDC R23, c[0x0][0x600] ;  /* 0x00018000ff177b82 */ /* 0x000e620000000800 */
[-CC-:B--2---:R-:W-:Y:S02]  /*0c40*/  SHF.R.U64 R10, R6, R8.reuse, R3.reuse ;  /* 0x00000008060a7219 */ /* 0x184fe40000001203 */
[----:B------:R-:W-:-:S05]  /*0c50*/  SHF.R.U32.HI R3, RZ, R8, R3 ;  /* 0x00000008ff037219 */ /* 0x000fca0000011603 */
[----:B------:R-:W2:Y:S01]  /*0c60*/  LDC R13, c[0x0][0x648] ;  /* 0x00019200ff0d7b82 */ /* 0x000ea20000000800 */
[-CC-:B---3--:R-:W-:Y:S02]  /*0c70*/  SHF.R.U64 R20, R10, R12.reuse, R3.reuse ;  /* 0x0000000c0a147219 */ /* 0x188fe40000001203 */
[----:B------:R-:W-:-:S05]  /*0c80*/  SHF.R.U32.HI R3, RZ, R12, R3 ;  /* 0x0000000cff037219 */ /* 0x000fca0000011603 */
[----:B0-----:R-:W0:Y:S01]  /*0c90*/  LDC R15, c[0x0][0x638] ;  /* 0x00018e00ff0f7b82 */ /* 0x001e220000000800 */
[-CC-:B----4-:R-:W-:Y:S02]  /*0ca0*/  SHF.R.U64 R12, R20, R16.reuse, R3.reuse ;  /* 0x00000010140c7219 */ /* 0x190fe40000001203 */
[-C--:B------:R-:W-:Y:S02]  /*0cb0*/  SHF.L.U32 R0, R7, R16.reuse, RZ ;  /* 0x0000001007007219 */ /* 0x080fe400000006ff */
[----:B------:R-:W-:Y:S01]  /*0cc0*/  SHF.R.U32.HI R3, RZ, R16, R3 ;  /* 0x00000010ff037219 */ /* 0x000fe20000011603 */
[----:B------:R-:W-:Y:S01]  /*0cd0*/  IMAD.MOV.U32 R2, RZ, RZ, R12 ;  /* 0x000000ffff027224 */ /* 0x000fe200078e000c */
[----:B------:R-:W-:Y:S01]  /*0ce0*/  LOP3.LUT R5, RZ, R0, RZ, 0x33, !PT ;  /* 0x00000000ff057212 */ /* 0x000fe200078e33ff */
[----:B------:R-:W3:Y:S01]  /*0cf0*/  LDC R18, c[0x0][0x610] ;  /* 0x00018400ff127b82 */ /* 0x000ee20000000800 */
[----:B------:R-:W-:Y:S05]  /*0d00*/  @!P0 BRA `(.L_x_10) ;  /* 0x0000000000288947 */ /* 0x000fea0003800000 */
[----:B------:R-:W4:Y:S02]  /*0d10*/  LDC R9, c[0x0][0x64c] ;  /* 0x00019300ff097b82 */ /* 0x000f240000000800 */
[----:B----4-:R-:W-:-:S04]  /*0d20*/  IADD3 R9, P0, R12, R9, RZ ;  /* 0x000000090c097210 */ /* 0x010fc80007f1e0ff */
[----:B------:R-:W-:-:S05]  /*0d30*/  IADD3.X R11, RZ, R3, RZ, P0, !PT ;  /* 0x00000003ff0b7210 */ /* 0x000fca00007fe4ff */
[----:B------:R-:W-:-:S04]  /*0d40*/  IMAD.WIDE.U32 R2, R11, R24, RZ ;  /* 0x000000180b027225 */ /* 0x000fc800078e00ff */
[----:B------:R-:W-:-:S04]  /*0d50*/  IMAD.WIDE.U32 R6, P0, R9, R25, R2 ;  /* 0x0000001909067225 */ /* 0x000fc80007800002 */
[----:B------:R-:W-:-:S04]  /*0d60*/  IMAD.WIDE.U32 R2, R9, R24, RZ ;  /* 0x0000001809027225 */ /* 0x000fc800078e00ff */
[----:B------:R-:W-:Y:S01]  /*0d70*/  IMAD.X R9, RZ, RZ, RZ, P0 ;  /* 0x000000ffff097224 */ /* 0x000fe200000e06ff */
[----:B------:R-:W-:Y:S01]  /*0d80*/  IADD3 RZ, P0, R3, R6, RZ ;  /* 0x0000000603ff7210 */ /* 0x000fe20007f1e0ff */
[----:B------:R-:W-:-:S04]  /*0d90*/  IMAD.MOV.U32 R8, RZ, RZ, R7 ;  /* 0x000000ffff087224 */ /* 0x000fc800078e0007 */
[----:B------:R-:W-:-:S08]  /*0da0*/  IMAD.WIDE.U32.X R2, R11, R25, R8, P0 ;  /* 0x000000190b027225 */ /* 0x000fd000000e0408 */
.L_x_10:
[----:B--2---:R-:W-:Y:S02]  /*0db0*/  SHF.R.U64 R2, R2, R13, R3 ;  /* 0x0000000d02027219 */ /* 0x004fe40000001203 */
[----:B------:R-:W-:Y:S02]  /*0dc0*/  SHF.L.U32 R0, R17, R16, RZ ;  /* 0x0000001011007219 */ /* 0x000fe400000006ff */
[----:B------:R-:W-:Y:S01]  /*0dd0*/  LOP3.LUT R5, R20, R5, RZ, 0xc0, !PT ;  /* 0x0000000514057212 */ /* 0x000fe200078ec0ff */
[----:B------:R-:W-:Y:S01]  /*0de0*/  IMAD.MOV R6, RZ, RZ, -R2 ;  /* 0x000000ffff067224 */ /* 0x000fe200078e0a02 */
[----:B-1----:R-:W-:Y:S02]  /*0df0*/  IADD3 R3, R23, -0x1, RZ ;  /* 0xffffffff17037810 */ /* 0x002fe40007ffe0ff */
[----:B------:R-:W-:Y:S01]  /*0e00*/  SEL R4, R4, R21, !P1 ;  /* 0x0000001504047207 */ /* 0x000fe20004800000 */
[----:B------:R-:W-:Y:S01]  /*0e10*/  IMAD R5, R0, R2, R5 ;  /* 0x0000000200057224 */ /* 0x000fe200078e0205 */
[----:B------:R-:W-:Y:S01]  /*0e20*/  LOP3.LUT R3, R10, R3, RZ, 0xc0, !PT ;  /* 0x000000030a037212 */ /* 0x000fe200078ec0ff */
[----:B0-----:R-:W-:-:S02]  /*0e30*/  IMAD R0, R6, R15, R12 ;  /* 0x0000000f06007224 */ /* 0x001fc400078e020c */
[----:B---3--:R-:W-:Y:S02]  /*0e40*/  IMAD R4, R5, R18, R4 ;  /* 0x0000001205047224 */ /* 0x008fe400078e0204 */
[----:B------:R-:W-:Y:S02]  /*0e50*/  IMAD R23, R0, R23, R3 ;  /* 0x0000001700177224 */ /* 0x000fe400078e0203 */
[----:B------:R-:W-:-:S03]  /*0e60*/  IMAD.MOV.U32 R2, RZ, RZ, 0x1 ;  /* 0x00000001ff027424 */ /* 0x000fc600078e00ff */
[----:B------:R-:W-:Y:S02]  /*0e70*/  SEL R22, R23, R4, !P1 ;  /* 0x0000000417167207 */ /* 0x000fe40004800000 */
[----:B------:R-:W-:Y:S02]  /*0e80*/  PRMT R0, R2, 0x7610, R0 ;  /* 0x0000761002007816 */ /* 0x000fe40000000000 */
[----:B------:R-:W-:-:S07]  /*0e90*/  SEL R23, R4, R23, !P1 ;  /* 0x0000001704177207 */ /* 0x000fce0004800000 */
.L_x_8:
[----:B------:R-:W-:-:S08]  /*0ea0*/  NOP ;  /* 0x0000000000007918 */ /* 0x000fd00000000000 */
[----:B------:R-:W1:Y:S02]  /*0eb0*/  USETMAXREG.TRY_ALLOC.CTAPOOL UP0, 0xe8 ;  /* 0x000000e8000079c8 */ /* 0x000e640008000600 */
[----:B-1----:R-:W-:-:S13]  /*0ec0*/  PLOP3.LUT P0, PT, PT, PT, UP0, 0x80, 0x0 ;  /* 0x000000000000781c */ /* 0x002fda0003f0f008 */
[----:B------:R-:W-:Y:S05]  /*0ed0*/  @!P0 BRA `(.L_x_8) ;  /* 0xfffffffc00f08947 */ /* 0x000fea000383ffff */
[----:B------:R-:W-:Y:S01]  /*0ee0*/  ULDC.64 UR4, c[0x0][0x598] ;  /* 0x0001660000047ab9 */ /* 0x000fe20000000a00 */
[----:B------:R-:W-:Y:S01]  /*0ef0*/  ULDC.64 UR36, c[0x0][0x208] ;  /* 0x0000820000247ab9 */ /* 0x000fe20000000a00 */
[----:B------:R-:W-:-:S04]  /*0f00*/  ISETP.NE.U32.AND P0, PT, RZ, UR4, PT ;  /* 0x00000004ff007c0c */ /* 0x000fc8000bf05070 */
[----:B------:R-:W-:-:S13]  /*0f10*/  ISETP.NE.AND.EX P0, PT, RZ, UR5, PT, P0 ;  /* 0x00000005ff007c0c */ /* 0x000fda000bf05300 */
[----:B------:R-:W-:Y:S05]  /*0f20*/  @!P0 BRA `(.L_x_11) ;  /* 0x00000000001c8947 */ /* 0x000fea0003800000 */
[----:B------:R-:W1:Y:S02]  /*0f30*/  LDC.64 R2, c[0x0][0x598] ;  /* 0x00016600ff027b82 */ /* 0x000e640000000a00 */
[----:B-1----:R-:W2:Y:S02]  /*0f40*/  LDG.E.64 R2, desc[UR36][R2.64] ;  /* 0x0000002402027981 */ /* 0x002ea4000c1e1b00 */
[----:B--2---:R-:W-:-:S04]  /*0f50*/  ISETP.NE.U32.AND P0, PT, R2, RZ, PT ;  /* 0x000000ff0200720c */ /* 0x004fc80003f05070 */
[----:B------:R-:W-:-:S13]  /*0f60*/  ISETP.NE.AND.EX P0, PT, R3, RZ, PT, P0 ;  /* 0x000000ff0300720c */ /* 0x000fda0003f05300 */
[----:B------:R-:W-:Y:S05]  /*0f70*/  @!P0 BRA `(.L_x_11) ;  /* 0x0000000000088947 */ /* 0x000fea0003800000 */
[----:B------:R1:W5:Y:S01]  /*0f80*/  LD.E R17, desc[UR36][R2.64] ;  /* 0x0000002402117980 */ /* 0x000362000c101900 */
[----:B------:R-:W-:Y:S05]  /*0f90*/  BRA `(.L_x_12) ;  /* 0x0000000000247947 */ /* 0x000fea0003800000 */
.L_x_11:
[----:B------:R-:W-:Y:S02]  /*0fa0*/  ULDC.64 UR4, c[0x0][0x588] ;  /* 0x0001620000047ab9 */ /* 0x000fe40000000a00 */
[----:B------:R-:W-:-:S04]  /*0fb0*/  ISETP.NE.U32.AND P0, PT, RZ, UR4, PT ;  /* 0x00000004ff007c0c */ /* 0x000fc8000bf05070 */
[----:B------:R-:W-:-:S13]  /*0fc0*/  ISETP.NE.AND.EX P0, PT, RZ, UR5, PT, P0 ;  /* 0x00000005ff007c0c */ /* 0x000fda000bf05300 */
[----:B------:R-:W-:Y:S05]  /*0fd0*/  @!P0 BRA `(.L_x_13) ;  /* 0x00000000000c8947 */ /* 0x000fea0003800000 */
[----:B------:R-:W1:Y:S02]  /*0fe0*/  LDC.64 R2, c[0x0][0x588] ;  /* 0x00016200ff027b82 */ /* 0x000e640000000a00 */
[----:B-1----:R2:W5:Y:S01]  /*0ff0*/  LDG.E R17, desc[UR36][R2.64] ;  /* 0x0000002402117981 */ /* 0x002562000c1e1900 */
[----:B------:R-:W-:Y:S05]  /*1000*/  BRA `(.L_x_12) ;  /* 0x0000000000087947 */ /* 0x000fea0003800000 */
.L_x_13:
[----:B------:R-:W-:Y:S02]  /*1010*/  ULDC UR4, c[0x0][0x580] ;  /* 0x0001600000047ab9 */ /* 0x000fe40000000800 */
[----:B------:R-:W-:-:S07]  /*1020*/  MOV R17, UR4 ;  /* 0x0000000400117c02 */ /* 0x000fce0008000f00 */
.L_x_12:
[----:B------:R-:W-:Y:S02]  /*1030*/  ULDC.64 UR4, c[0x0][0x5a0] ;  /* 0x0001680000047ab9 */ /* 0x000fe40000000a00 */
[----:B------:R-:W-:-:S04]  /*1040*/  ISETP.NE.U32.AND P0, PT, RZ, UR4, PT ;  /* 0x00000004ff007c0c */ /* 0x000fc8000bf05070 */
[----:B------:R-:W-:-:S13]  /*1050*/  ISETP.NE.AND.EX P0, PT, RZ, UR5, PT, P0 ;  /* 0x00000005ff007c0c */ /* 0x000fda000bf05300 */
[----:B------:R-:W-:Y:S05]  /*1060*/  @!P0 BRA `(.L_x_14) ;  /* 0x00000000001c8947 */ /* 0x000fea0003800000 */
[----:B-12---:R-:W1:Y:S02]  /*1070*/  LDC.64 R2, c[0x0][0x5a0] ;  /* 0x00016800ff027b82 */ /* 0x006e640000000a00 */
[----:B-1----:R-:W2:Y:S02]  /*1080*/  LDG.E.64 R2, desc[UR36][R2.64] ;  /* 0x0000002402027981 */ /* 0x002ea4000c1e1b00 */
[----:B--2---:R-:W-:-:S04]  /*1090*/  ISETP.NE.U32.AND P0, PT, R2, RZ, PT ;  /* 0x000000ff0200720c */ /* 0x004fc80003f05070 */
[----:B------:R-:W-:-:S13]  /*10a0*/  ISETP.NE.AND.EX P0, PT, R3, RZ, PT, P0 ;  /* 0x000000ff0300720c */ /* 0x000fda0003f05300 */
[----:B------:R-:W-:Y:S05]  /*10b0*/  @!P0 BRA `(.L_x_14) ;  /* 0x0000000000088947 */ /* 0x000fea0003800000 */
[----:B0-----:R0:W5:Y:S01]  /*10c0*/  LD.E R18, desc[UR36][R2.64] ;  /* 0x0000002402127980 */ /* 0x001162000c101900 */
[----:B------:R-:W-:Y:S05]  /*10d0*/  BRA `(.L_x_15) ;  /* 0x0000000000247947 */ /* 0x000fea0003800000 */
.L_x_14:
[----:B------:R-:W-:Y:S02]  /*10e0*/  ULDC.64 UR4, c[0x0][0x590] ;  /* 0x0001640000047ab9 */ /* 0x000fe40000000a00 */
[----:B------:R-:W-:-:S04]  /*10f0*/  ISETP.NE.U32.AND P0, PT, RZ, UR4, PT ;  /* 0x00000004ff007c0c */ /* 0x000fc8000bf05070 */
[----:B------:R-:W-:-:S13]  /*1100*/  ISETP.NE.AND.EX P0, PT, RZ, UR5, PT, P0 ;  /* 0x00000005ff007c0c */ /* 0x000fda000bf05300 */
[----:B------:R-:W-:Y:S05]  /*1110*/  @!P0 BRA `(.L_x_16) ;  /* 0x00000000000c8947 */ /* 0x000fea0003800000 */
[----:B-12---:R-:W0:Y:S02]  /*1120*/  LDC.64 R2, c[0x0][0x590] ;  /* 0x00016400ff027b82 */ /* 0x006e240000000a00 */
[----:B0-----:R1:W5:Y:S01]  /*1130*/  LDG.E R18, desc[UR36][R2.64] ;  /* 0x0000002402127981 */ /* 0x001362000c1e1900 */
[----:B------:R-:W-:Y:S05]  /*1140*/  BRA `(.L_x_15) ;  /* 0x0000000000087947 */ /* 0x000fea0003800000 */
.L_x_16:
[----:B------:R-:W-:Y:S02]  /*1150*/  ULDC UR4, c[0x0][0x584] ;  /* 0x0001610000047ab9 */ /* 0x000fe40000000800 */
[----:B0-----:R-:W-:-:S07]  /*1160*/  IMAD.U32 R18, RZ, RZ, UR4 ;  /* 0x00000004ff127e24 */ /* 0x001fce000f8e00ff */
.L_x_15:
[----:B------:R-:W-:-:S13]  /*1170*/  LOP3.LUT P0, RZ, R0, 0xff, RZ, 0xc0, !PT ;  /* 0x000000ff00ff7812 */ /* 0x000fda000780c0ff */
[----:B------:R-:W-:Y:S05]  /*1180*/  @!P0 EXIT ;  /* 0x000000000000894d */ /* 0x000fea0003800000 */
[----:B------:R-:W-:Y:S01]  /*1190*/  ULDC UR4, c[0x0][0x28c] ;  /* 0x0000a30000047ab9 */ /* 0x000fe20000000800 */
[----:B------:R-:W-:Y:S01]  /*11a0*/  UMOV UR38, URZ ;  /* 0x0000003f00267c82 */ /* 0x000fe20008000000 */
[----:B------:R-:W-:Y:S01]  /*11b0*/  UIADD3 UR4, UR4, 0xff, URZ ;  /* 0x000000ff04047890 */ /* 0x000fe2000fffe03f */
[----:B------:R-:W-:-:S03]  /*11c0*/  UMOV UR39, URZ ;  /* 0x0000003f00277c82 */ /* 0x000fc60008000000 */
[----:B------:R-:W-:-:S04]  /*11d0*/  USHF.R.S32.HI UR5, URZ, 0x1f, UR4 ;  /* 0x0000001f3f057899 */ /* 0x000fc80008011404 */
[----:B------:R-:W-:-:S04]  /*11e0*/  ULEA.HI UR5, UR5, UR4, URZ, 0x8 ;  /* 0x0000000405057291 */ /* 0x000fc8000f8f403f */
[----:B------:R-:W-:-:S12]  /*11f0*/  USHF.R.S32.HI UR40, URZ, 0x8, UR5 ;  /* 0x000000083f287899 */ /* 0x000fd80008011405 */
.L_x_550:
[----:B---3--:R-:W3:Y:S01]  /*1200*/  S2R R0, SR_TID.X ;  /* 0x0000000000007919 */ /* 0x008ee20000002100 */
[----:B----4-:R-:W4:Y:S01]  /*1210*/  S2UR UR7, SR_CgaCtaId ;  /* 0x00000000000779c3 */ /* 0x010f220000008800 */
[----:B------:R-:W-:Y:S02]  /*1220*/  UMOV UR6, 0x400 ;  /* 0x0000040000067882 */ /* 0x000fe40000000000 */
[----:B----4-:R-:W-:Y:S01]  /*1230*/  ULEA UR6, UR7, UR6, 0x18 ;  /* 0x0000000607067291 */ /* 0x010fe2000f8ec03f */
[----:B---3--:R-:W-:-:S04]  /*1240*/  LOP3.LUT R0, R0, 0x80, RZ, 0xc0, !PT ;  /* 0x0000008000007812 */ /* 0x008fc800078ec0ff */
[----:B------:R-:W-:-:S06]  /*1250*/  SHF.R.U32.HI R0, RZ, 0x7, R0 ;  /* 0x00000007ff007819 */ /* 0x000fcc0000011600 */
[----:B------:R-:W3:Y:S02]  /*1260*/  SHFL.IDX PT, R0, R0, RZ, 0x1f ;  /* 0x00001fff00007589 */ /* 0x000ee400000e0000 */
[----:B---3--:R-:W-:-:S13]  /*1270*/  R2UR UR4, R0 ;  /* 0x00000000000472ca */ /* 0x008fda00000e0000 */
[----:B------:R-:W-:-:S04]  /*1280*/  ULEA.HI UR5, UR4, UR4, URZ, 0x1 ;  /* 0x0000000404057291 */ /* 0x000fc8000f8f083f */
[----:B------:R-:W-:-:S04]  /*1290*/  ULOP3.LUT UR5, UR5, 0x7fffe, URZ, 0xc0, !UPT ;  /* 0x0007fffe05057892 */ /* 0x000fc8000f8ec03f */
[----:B------:R-:W-:-:S03]  /*12a0*/  UIADD3 UR5, UR4, -UR5, URZ ;  /* 0x8000000504057290 */ /* 0x000fc6000fffe03f */
[----:B------:R-:W-:Y:S01]  /*12b0*/  ULDC UR4, c[0x0][0x28c] ;  /* 0x0000a30000047ab9 */ /* 0x000fe20000000800 */
[----:B------:R-:W-:Y:S01]  /*12c0*/  ULEA UR5, UR5, UR6, 0xd ;  /* 0x0000000605057291 */ /* 0x000fe2000f8e683f */
[----:B------:R-:W-:-:S03]  /*12d0*/  ISETP.LT.AND P0, PT, RZ, UR4, PT ;  /* 0x00000004ff007c0c */ /* 0x000fc6000bf01270 */
[----:B------:R-:W-:-:S04]  /*12e0*/  UIADD3 UR5, UR5, 0x100, URZ ;  /* 0x0000010005057890 */ /* 0x000fc8000fffe03f */
[----:B------:R-:W-:-:S04]  /*12f0*/  USHF.R.U32.HI UR5, URZ, 0x4, UR5 ;  /* 0x000000043f057899 */ /* 0x000fc80008011605 */
[----:B------:R-:W-:-:S04]  /*1300*/  ULOP3.LUT UR5, UR5, 0x3fff, URZ, 0xc0, !UPT ;  /* 0x00003fff05057892 */ /* 0x000fc8000f8ec03f */
[----:B------:R-:W-:Y:S01]  /*1310*/  ULOP3.LUT UR41, UR5, 0x10000, URZ, 0xfc, !UPT ;  /* 0x0001000005297892 */ /* 0x000fe2000f8efc3f */
[----:B--2---:R-:W-:Y:S11]  /*1320*/  @P0 BRA `(.L_x_17) ;  /* 0x0000000000400947 */ /* 0x004ff60003800000 */
[----:B------:R-:W-:Y:S01]  /*1330*/  MOV R0, 0x0 ;  /* 0x0000000000007802 */ /* 0x000fe20000000f00 */
[----:B------:R-:W-:Y:S01]  /*1340*/  ULDC.64 UR4, c[0x4][0x68] ;  /* 0x01001a0000047ab9 */ /* 0x000fe20000000a00 */
[----:B------:R-:W-:Y:S01]  /*1350*/  ULDC.64 UR6, c[0x4][0x8] ;  /* 0x0100020000067ab9 */ /* 0x000fe20000000a00 */
[----:B------:R-:W-:Y:S01]  /*1360*/  IMAD.U32 R4, RZ, RZ, UR4 ;  /* 0x00000004ff047e24 */ /* 0x000fe2000f8e00ff */
[----:B012---:R0:W1:Y:S01]  /*1370*/  LDC.64 R2, c[0x4][R0] ;  /* 0x0100000000027b82 */ /* 0x0070620000000a00 */
[----:B------:R-:W-:Y:S01]  /*1380*/  MOV R5, UR5 ;  /* 0x0000000500057c02 */ /* 0x000fe20008000f00 */
[----:B------:R-:W-:Y:S01]  /*1390*/  ULDC.64 UR4, c[0x4][0x70] ;  /* 0x01001c0000047ab9 */ /* 0x000fe20000000a00 */
[----:B------:R-:W-:Y:S01]  /*13a0*/  MOV R10, UR6 ;  /* 0x00000006000a7c02 */ /* 0x000fe20008000f00 */
[----:B------:R-:W-:Y:S01]  /*13b0*/  IMAD.U32 R6, RZ, RZ, UR4 ;  /* 0x00000004ff067e24 */ /* 0x000fe2000f8e00ff */
[----:B------:R-:W-:Y:S01]  /*13c0*/  MOV R12, 0x1 ;  /* 0x00000001000c7802 */ /* 0x000fe20000000f00 */
[----:B------:R-:W-:-:S02]  /*13d0*/  IMAD.U32 R7, RZ, RZ, UR5 ;  /* 0x00000005ff077e24 */ /* 0x000fc4000f8e00ff */
[----:B------:R-:W-:Y:S02]  /*13e0*/  IMAD.U32 R11, RZ, RZ, UR7 ;  /* 0x00000007ff0b7e24 */ /* 0x000fe4000f8e00ff */
[----:B------:R-:W-:Y:S02]  /*13f0*/  IMAD.MOV.U32 R8, RZ, RZ, 0x1e1 ;  /* 0x000001e1ff087424 */ /* 0x000fe400078e00ff */
[----:B0-----:R-:W-:-:S07]  /*1400*/  IMAD.MOV.U32 R13, RZ, RZ, RZ ;  /* 0x000000ffff0d7224 */ /* 0x001fce00078e00ff */
[----:B------:R-:W-:-:S07]  /*1410*/  LEPC R20, `(.L_x_17) ;  /* 0x000000001014794e */ /* 0x000fce0000000000 */
[----:B-1---5:R-:W-:Y:S05]  /*1420*/  CALL.ABS.NOINC R2 ;  /* 0x0000000002007343 */ /* 0x022fea0003c00000 */
.L_x_17:
[----:B012---:R-:W2:Y:S02]  /*1430*/  LDL R2, [R1+0x200] ;  /* 0x0002000001027983 */ /* 0x007ea40000100800 */
[----:B--2---:R-:W-:-:S04]  /*1440*/  LOP3.LUT R0, R2, 0x1, RZ, 0xfc, !PT ;  /* 0x0000000102007812 */ /* 0x004fc800078efcff */
[----:B------:R-:W-:-:S13]  /*1450*/  ISETP.NE.AND P0, PT, R0, 0x3, PT ;  /* 0x000000030000780c */ /* 0x000fda0003f05270 */
[----:B------:R-:W-:Y:S05]  /*1460*/  @!P0 BRA `(.L_x_18) ;  /* 0x0000000000048947 */ /* 0x000fea0003800000 */
[----:B------:R-:W-:Y:S01]  /*1470*/  BPT.TRAP 0x1 ;  /* 0x000000040000795c */ /* 0x000fe20000300000 */
.L_x_18:
[----:B------:R-:W0:Y:S01]  /*1480*/  S2UR UR5, SR_CgaCtaId ;  /* 0x00000000000579c3 */ /* 0x000e220000008800 */
[----:B------:R-:W-:Y:S01]  /*1490*/  UMOV UR4, 0x400 ;  /* 0x0000040000047882 */ /* 0x000fe20000000000 */
[----:B------:R-:W-:Y:S01]  /*14a0*/  IMAD.U32 R3, RZ, RZ, UR39 ;  /* 0x00000027ff037e24 */ /* 0x000fe2000f8e00ff */
[----:B------:R-:W-:-:S04]  /*14b0*/  MOV R2, UR38 ;  /* 0x0000002600027c02 */ /* 0x000fc80008000f00 */
[----:B------:R-:W-:Y:S01]  /*14c0*/  SHF.L.U32 R2, R2, 0x1f, RZ ;  /* 0x0000001f02027819 */ /* 0x000fe200000006ff */
[----:B0-----:R-:W-:-:S06]  /*14d0*/  ULEA UR4, UR5, UR4, 0x18 ;  /* 0x0000000405047291 */ /* 0x001fcc000f8ec03f */
[----:B------:R-:W-:-:S04]  /*14e0*/  IMAD.U32 R0, RZ, RZ, UR4 ;  /* 0x00000004ff007e24 */ /* 0x000fc8000f8e00ff */
[----:B------:R-:W-:-:S04]  /*14f0*/  IMAD R3, R3, 0x8, R0 ;  /* 0x0000000803037824 */ /* 0x000fc800078e0200 */
[----:B------:R0:W1:Y:S01]  /*1500*/  SYNCS.PHASECHK.TRANS64.TRYWAIT P1, [R3+URZ], R2 ;  /* 0x00000002030075a7 */ /* 0x000062000802017f */
[----:B------:R-:W-:Y:S05]  /*1510*/  @!P0 BRA `(.L_x_19) ;  /* 0x0000000000048947 */ /* 0x000fea0003800000 */
[----:B------:R-:W-:Y:S01]  /*1520*/  BPT.TRAP 0x1 ;  /* 0x000000040000795c */ /* 0x000fe20000300000 */
.L_x_19:
[----:B-1----:R-:W-:Y:S05]  /*1530*/  @P1 BRA `(.L_x_20) ;  /* 0x0000000000081947 */ /* 0x002fea0003800000 */
[----:B------:R-:W1:Y:S02]  /*1540*/  SYNCS.PHASECHK.TRANS64.TRYWAIT P1, [R3+URZ], R2 ;  /* 0x00000002030075a7 */ /* 0x000e64000802017f */
[----:B-1----:R-:W-:Y:S05]  /*1550*/  @!P1 BRA `(.L_x_21) ;  /* 0x000001f400609947 */ /* 0x002fea0003800000 */
.L_x_20:
[----:B------:R-:W-:-:S04]  /*1560*/  UISETP.LT.AND UP0, UPT, UR40, 0x1, UPT ;  /* 0x000000012800788c */ /* 0x000fc8000bf01270 */
[----:B------:R-:W-:-:S06]  /*1570*/  USEL UR4, UR40, 0x1, UP0 ;  /* 0x0000000128047887 */ /* 0x000fcc0008000000 */
[----:B------:R-:W-:Y:S01]  /*1580*/  MOV R4, UR4 ;  /* 0x0000000400047c02 */ /* 0x000fe20008000f00 */
[----:B------:R-:W-:Y:S05]  /*1590*/  WARPSYNC.ALL ;  /* 0x0000000000007948 */ /* 0x000fea0003800000 */
[----:B------:R-:W-:-:S04]  /*15a0*/  IADD3 R4, -R4, UR40, RZ ;  /* 0x0000002804047c10 */ /* 0x000fc8000fffe1ff */
[----:B------:R-:W-:Y:S02]  /*15b0*/  ISETP.GE.AND P1, PT, R4, 0x1, PT ;  /* 0x000000010400780c */ /* 0x000fe40003f26270 */
[----:B------:R-:W-:Y:S01]  /*15c0*/  R2UR UR4, R0 ;  /* 0x00000000000472ca */ /* 0x000fe200000e0000 */
[----:B------:R-:W-:Y:S01]  /*15d0*/  UIMAD UR8, UR39, 0xc00, UR41 ;  /* 0x00000c00270878a4 */ /* 0x000fe2000f8e0229 */
[----:B------:R-:W-:Y:S01]  /*15e0*/  WARPGROUP.ARRIVE ;  /* 0x00000000000079c5 */ /* 0x000fe20000000000 */
[----:B------:R-:W-:Y:S01]  /*15f0*/  UMOV UR9, 0x40000040 ;  /* 0x4000004000097882 */ /* 0x000fe20000000000 */
[----:B------:R-:W-:Y:S01]  /*1600*/  UMOV UR11, 0x40000040 ;  /* 0x40000040000b7882 */ /* 0x000fe20000000000 */
[----:B------:R2:W-:Y:S01]  /*1610*/  STL [R1+0x300], R23 ;  /* 0x0003001701007387 */ /* 0x0005e20000100800 */
[----:B------:R-:W-:Y:S01]  /*1620*/  UIADD3 UR12, UR8, 0x400, URZ ;  /* 0x00000400080c7890 */ /* 0x000fe2000fffe03f */
[----:B------:R-:W-:Y:S02]  /*1630*/  UMOV UR15, UR11 ;  /* 0x0000000b000f7c82 */ /* 0x000fe40008000000 */
[----:B------:R-:W-:Y:S01]  /*1640*/  STL [R1+0x2fc], R22 ;  /* 0x0002fc1601007387 */ /* 0x000fe20000100800 */
[----:B------:R-:W-:-:S03]  /*1650*/  UMOV UR13, 0x40000040 ;  /* 0x40000040000d7882 */ /* 0x000fc60000000000 */
[----:B------:R-:W-:Y:S01]  /*1660*/  UIADD3 UR4, UR4, 0x18100, URZ ;  /* 0x0001810004047890 */ /* 0x000fe2000fffe03f */
[----:B------:R-:W-:Y:S03]  /*1670*/  STL [R1+0x2f8], R19 ;  /* 0x0002f81301007387 */ /* 0x000fe60000100800 */
[----:B------:R-:W-:Y:S01]  /*1680*/  USHF.R.U32.HI UR4, URZ, 0x4, UR4 ;  /* 0x000000043f047899 */ /* 0x000fe20008011604 */
[----:B-----5:R-:W-:Y:S03]  /*1690*/  STL [R1+0x2f4], R18 ;  /* 0x0002f41201007387 */ /* 0x020fe60000100800 */
[----:B------:R-:W-:Y:S01]  /*16a0*/  ULOP3.LUT UR4, UR4, 0x3fff, URZ, 0xc0, !UPT ;  /* 0x00003fff04047892 */ /* 0x000fe2000f8ec03f */
[----:B------:R3:W-:Y:S03]  /*16b0*/  STL [R1+0x2f0], R17 ;  /* 0x0002f01101007387 */ /* 0x0007e60000100800 */
[----:B------:R-:W-:Y:S01]  /*16c0*/  ULOP3.LUT UR4, UR4, 0x10000, URZ, 0xfc, !UPT ;  /* 0x0001000004047892 */ /* 0x000fe2000f8efc3f */
[----:B------:R4:W-:Y:S03]  /*16d0*/  STL [R1+0x2ec], R16 ;  /* 0x0002ec1001007387 */ /* 0x0009e60000100800 */
[----:B------:R-:W-:Y:S01]  /*16e0*/  ULEA UR6, UR39, UR4, 0xc ;  /* 0x0000000427067291 */ /* 0x000fe2000f8e603f */
[----:B------:R4:W-:Y:S04]  /*16f0*/  STL [R1+0x2e8], R4 ;  /* 0x0002e80401007387 */ /* 0x0009e80000100800 */
[----:B------:R4:W-:Y:S02]  /*1700*/  STL [R1+0x304], R0 ;  /* 0x0003040001007387 */ /* 0x0009e40000100800 */
[----:B------:R-:W-:-:S02]  /*1710*/  UMOV UR10, UR6 ;  /* 0x00000006000a7c82 */ /* 0x000fc40008000000 */
[----:B------:R-:W-:Y:S01]  /*1720*/  IGMMA.64x256x32.S8.S8 R24, gdesc[UR8], RZ, !UPT, gsb0 ;  /* 0x06600000081879f1 */ /* 0x000fe2000c0410ff */
[----:B------:R-:W-:Y:S02]  /*1730*/  UMOV UR14, UR10 ;  /* 0x0000000a000e7c82 */ /* 0x000fe40008000000 */
[----:B------:R-:W-:Y:S02]  /*1740*/  WARPGROUP.DEPBAR.LE gsb0, 0x0 ;  /* 0x00008000000079c5 */ /* 0x000fe40000010000 */
[----:B------:R-:W-:Y:S01]  /*1750*/  STL.64 [R1], R24 ;  /* 0x0000001801007387 */ /* 0x000fe20000100a00 */
[----:B------:R-:W-:Y:S01]  /*1760*/  IMAD.MOV.U32 R227, RZ, RZ, R55 ;  /* 0x000000ffffe37224 */ /* 0x000fe200078e0037 */
[----:B------:R-:W-:Y:S01]  /*1770*/  MOV R225, R57 ;  /* 0x0000003900e17202 */ /* 0x000fe20000000f00 */
[----:B------:R-:W-:Y:S01]  /*1780*/  IMAD.MOV.U32 R226, RZ, RZ, R56 ;  /* 0x000000ffffe27224 */ /* 0x000fe200078e0038 */
[----:B------:R-:W-:Y:S01]  /*1790*/  STL.64 [R1+0x8], R26 ;  /* 0x0000081a01007387 */ /* 0x000fe20000100a00 */
        /* <DEDUP_REMOVED lines=73> */
[----:B--2---:R-:W-:Y:S01]  /*1c30*/  MOV R23, R129 ;  /* 0x0000008100177202 */ /* 0x004fe20000000f00 */
[----:B------:R-:W-:Y:S01]  /*1c40*/  IMAD.MOV.U32 R189, RZ, RZ, R113 ;  /* 0x000000ffffbd7224 */ /* 0x000fe200078e0071 */
[----:B------:R-:W-:Y:S01]  /*1c50*/  MOV R20, R132 ;  /* 0x0000008400147202 */ /* 0x000fe20000000f00 */
[----:B------:R-:W-:Y:S01]  /*1c60*/  IMAD.MOV.U32 R191, RZ, RZ, R115 ;  /* 0x000000ffffbf7224 */ /* 0x000fe200078e0073 */
[----:B---3--:R-:W-:Y:S01]  /*1c70*/  MOV R17, R135 ;  /* 0x0000008700117202 */ /* 0x008fe20000000f00 */
        /* <DEDUP_REMOVED lines=9> */
[----:B01----:R-:W-:Y:S01]  /*1d10*/  MOV R2, R150 ;  /* 0x0000009600027202 */ /* 0x003fe20000000f00 */
[----:B------:R-:W-:Y:S01]  /*1d20*/  IMAD.MOV.U32 R200, RZ, RZ, R124 ;  /* 0x000000ffffc87224 */ /* 0x000fe200078e007c */
[----:B------:R0:W-:Y:S01]  /*1d30*/  STL [R1+0x78], R54 ;  /* 0x0000783601007387 */ /* 0x0001e20000100800 */
[----:B------:R-:W-:-:S02]  /*1d40*/  IMAD.MOV.U32 R201, RZ, RZ, R125 ;  /* 0x000000ffffc97224 */ /* 0x000fc400078e007d */
[----:B------:R-:W-:Y:S01]  /*1d50*/  IMAD.MOV.U32 R203, RZ, RZ, R127 ;  /* 0x000000ffffcb7224 */ /* 0x000fe200078e007f */
[----:B------:R-:W-:Y:S01]  /*1d60*/  STL [R1+0xb8c], R157 ;  /* 0x000b8c9d01007387 */ /* 0x000fe20000100800 */
[----:B------:R-:W-:Y:S02]  /*1d70*/  IMAD.MOV.U32 R204, RZ, RZ, R128 ;  /* 0x000000ffffcc7224 */ /* 0x000fe400078e0080 */
[----:B------:R-:W-:Y:S01]  /*1d80*/  IMAD.MOV.U32 R22, RZ, RZ, R130 ;  /* 0x000000ffff167224 */ /* 0x000fe200078e0082 */
[----:B------:R-:W-:Y:S01]  /*1d90*/  STL [R1+0xb88], R154 ;  /* 0x000b889a01007387 */ /* 0x000fe20000100800 */
[----:B------:R-:W-:Y:S02]  /*1da0*/  IMAD.MOV.U32 R21, RZ, RZ, R131 ;  /* 0x000000ffff157224 */ /* 0x000fe400078e0083 */
[----:B------:R-:W-:Y:S02]  /*1db0*/  IMAD.MOV.U32 R19, RZ, RZ, R133 ;  /* 0x000000ffff137224 */ /* 0x000fe400078e0085 */
[----:B------:R-:W-:-:S02]  /*1dc0*/  IMAD.MOV.U32 R18, RZ, RZ, R134 ;  /* 0x000000ffff127224 */ /* 0x000fc400078e0086 */
[----:B----4-:R-:W-:Y:S02]  /*1dd0*/  IMAD.MOV.U32 R16, RZ, RZ, R136 ;  /* 0x000000ffff107224 */ /* 0x010fe400078e0088 */
[----:B------:R-:W-:Y:S02]  /*1de0*/  IMAD.MOV.U32 R15, RZ, RZ, R137 ;  /* 0x000000ffff0f7224 */ /* 0x000fe400078e0089 */
[----:B------:R-:W-:Y:S02]  /*1df0*/  IMAD.MOV.U32 R13, RZ, RZ, R139 ;  /* 0x000000ffff0d7224 */ /* 0x000fe400078e008b */
[----:B------:R-:W-:Y:S02]  /*1e00*/  IMAD.MOV.U32 R12, RZ, RZ, R140 ;  /* 0x000000ffff0c7224 */ /* 0x000fe400078e008c */
[----:B------:R-:W-:Y:S02]  /*1e10*/  IMAD.MOV.U32 R10, RZ, RZ, R142 ;  /* 0x000000ffff0a7224 */ /* 0x000fe400078e008e */
[----:B------:R-:W-:-:S02]  /*1e20*/  IMAD.MOV.U32 R9, RZ, RZ, R143 ;  /* 0x000000ffff097224 */ /* 0x000fc400078e008f */
[----:B------:R-:W-:Y:S02]  /*1e30*/  IMAD.MOV.U32 R7, RZ, RZ, R145 ;  /* 0x000000ffff077224 */ /* 0x000fe400078e0091 */
[----:B------:R-:W-:Y:S02]  /*1e40*/  IMAD.MOV.U32 R6, RZ, RZ, R146 ;  /* 0x000000ffff067224 */ /* 0x000fe400078e0092 */
[----:B------:R-:W-:Y:S02]  /*1e50*/  IMAD.MOV.U32 R4, RZ, RZ, R148 ;  /* 0x000000ffff047224 */ /* 0x000fe400078e0094 */
[----:B------:R-:W-:Y:S02]  /*1e60*/  IMAD.MOV.U32 R3, RZ, RZ, R149 ;  /* 0x000000ffff037224 */ /* 0x000fe400078e0095 */
[----:B------:R-:W-:Y:S02]  /*1e70*/  IMAD.MOV.U32 R0, RZ, RZ, R151 ;  /* 0x000000ffff007224 */ /* 0x000fe400078e0097 */
[----:B0-----:R-:W-:-:S06]  /*1e80*/  WARPGROUP.ARRIVE ;  /* 0x00000000000079c5 */ /* 0x001fcc0000000000 */
[----:B------:R-:W-:Y:S03]  /*1e90*/  IGMMA.64x256x32.S8.S8 R24, gdesc[UR12], RZ, !UPT, gsb0 ;  /* 0x066000000c1879f1 */ /* 0x000fe6000c0410ff */
[----:B------:R-:W-:Y:S02]  /*1ea0*/  WARPGROUP.DEPBAR.LE gsb0, 0x0 ;  /* 0x00008000000079c5 */ /* 0x000fe40000010000 */
[----:B------:R-:W-:Y:S04]  /*1eb0*/  STL.64 [R1+0xb80], R150 ;  /* 0x000b809601007387 */ /* 0x000fe80000100a00 */
        /* <DEDUP_REMOVED lines=24> */
[----:B------:R0:W-:Y:S04]  /*2040*/  STL.64 [R1+0xab8], R100 ;  /* 0x000ab86401007387 */ /* 0x0001e80000100a00 */
[----:B0-----:R-:W2:Y:S04]  /*2050*/  LDL.LU R100, [R1] ;  /* 0x0000000001647983 */ /* 0x001ea80000300800 */
[----:B------:R-:W2:Y:S04]  /*2060*/  LDL.LU R101, [R1+0x4] ;  /* 0x0000040001657983 */ /* 0x000ea80000300800 */
        /* <DEDUP_REMOVED lines=28> */
[----:B------:R-:W2:Y:S01]  /*2230*/  LDL.LU R130, [R1+0x78] ;  /* 0x0000780001827983 */ /* 0x000ea20000300800 */
        /* <DEDUP_REMOVED lines=31> */
[----:B------:R-:W-:Y:S01]  /*2430*/  UIADD3 UR12, UR8, 0x2, URZ ;  /* 0x00000002080c7890 */ /* 0x000fe2000fffe03f */
[----:B------:R-:W-:Y:S01]  /*2440*/  IMAD.MOV.U32 R206, RZ, RZ, R22 ;  /* 0x000000ffffce7224 */ /* 0x000fe200078e0016 */
[----:B------:R-:W-:Y:S01]  /*2450*/  UIADD3 UR14, UR6, 0x2, URZ ;  /* 0x00000002060e7890 */ /* 0x000fe2000fffe03f */
[----:B------:R-:W-:Y:S01]  /*2460*/  IMAD.MOV.U32 R208, RZ, RZ, R20 ;  /* 0x000000ffffd07224 */ /* 0x000fe200078e0014 */
[----:B------:R-:W-:Y:S01]  /*2470*/  UMOV UR13, 0x40000040 ;  /* 0x40000040000d7882 */ /* 0x000fe20000000000 */
[----:B------:R-:W-:Y:S01]  /*2480*/  IMAD.MOV.U32 R209, RZ, RZ, R19 ;  /* 0x000000ffffd17224 */ /* 0x000fe200078e0013 */
[----:B------:R-:W-:Y:S01]  /*2490*/  UMOV UR15, 0x40000040 ;  /* 0x40000040000f7882 */ /* 0x000fe20000000000 */
[----:B------:R-:W-:-:S02]  /*24a0*/  IMAD.MOV.U32 R211, RZ, RZ, R17 ;  /* 0x000000ffffd37224 */ /* 0x000fc400078e0011 */
[----:B------:R-:W-:Y:S02]  /*24b0*/  IMAD.MOV.U32 R212, RZ, RZ, R16 ;  /* 0x000000ffffd47224 */ /* 0x000fe400078e0010 */
        /* <DEDUP_REMOVED lines=9> */
[----:B------:R-:W-:-:S06]  /*2550*/  IMAD.MOV.U32 R227, RZ, RZ, R0 ;  /* 0x000000ffffe37224 */ /* 0x000fcc00078e0000 */
[----:B--2---:R-:W-:-:S06]  /*2560*/  WARPGROUP.ARRIVE ;  /* 0x00000000000079c5 */ /* 0x004fcc0000000000 */
[----:B------:R-:W-:Y:S03]  /*2570*/  IGMMA.64x256x32.S8.S8 R100, gdesc[UR12], R100, gsb0 ;  /* 0x066000000c6479f1 */ /* 0x000fe60008041064 */
[----:B------:R-:W-:Y:S02]  /*2580*/  WARPGROUP.DEPBAR.LE gsb0, 0x0 ;  /* 0x00008000000079c5 */ /* 0x000fe40000010000 */
[----:B------:R-:W-:Y:S04]  /*2590*/  STL.64 [R1], R100 ;  /* 0x0000006401007387 */ /* 0x000fe80000100a00 */
        /* <DEDUP_REMOVED lines=63> */
[----:B0-----:R-:W2:Y:S04]  /*2990*/  LDL.LU R157, [R1+0xb8c] ;  /* 0x000b8c00019d7983 */ /* 0x001ea80000300800 */
[----:B------:R-:W3:Y:S04]  /*29a0*/  LDL.LU R154, [R1+0xb88] ;  /* 0x000b8800019a7983 */ /* 0x000ee80000300800 */
[----:B------:R-:W4:Y:S04]  /*29b0*/  LDL.LU.64 R150, [R1+0xb80] ;  /* 0x000b800001967983 */ /* 0x000f280000300a00 */
        /* <DEDUP_REMOVED lines=24> */
[----:B------:R-:W4:Y:S01]  /*2b40*/  LDL.LU.64 R100, [R1+0xab8] ;  /* 0x000ab80001647983 */ /* 0x000f220000300a00 */
[----:B------:R-:W-:Y:S01]  /*2b50*/  UIADD3 UR12, UR8, 0x402, URZ ;  /* 0x00000402080c7890 */ /* 0x000fe2000fffe03f */
[----:B------:R-:W-:Y:S01]  /*2b60*/  UMOV UR13, 0x40000040 ;  /* 0x40000040000d7882 */ /* 0x000fe20000000000 */
[----:B----4-:R-:W-:-:S07]  /*2b70*/  WARPGROUP.ARRIVE ;  /* 0x00000000000079c5 */ /* 0x010fce0000000000 */
[----:B------:R-:W-:Y:S03]  /*2b80*/  IGMMA.64x256x32.S8.S8 R24, gdesc[UR12], R24, gsb0 ;  /* 0x066000000c1879f1 */ /* 0x000fe60008041018 */
        /* <DEDUP_REMOVED lines=65> */
[----:B0-----:R-:W4:Y:S04]  /*2fa0*/  LDL.LU.64 R24, [R1] ;  /* 0x0000000001187983 */ /* 0x001f280000300a00 */
        /* <DEDUP_REMOVED lines=63> */
[----:B------:R-:W-:-:S02]  /*33a0*/  UIADD3 UR12, UR8, 0x4, URZ ;  /* 0x00000004080c7890 */ /* 0x000fc4000fffe03f */
[----:B------:R-:W-:Y:S01]  /*33b0*/  UIADD3 UR14, UR6, 0x4, URZ ;  /* 0x00000004060e7890 */ /* 0x000fe2000fffe03f */
[----:B------:R-:W-:Y:S01]  /*33c0*/  UMOV UR13, 0x40000040 ;  /* 0x40000040000d7882 */ /* 0x000fe20000000000 */
[----:B------:R-:W-:Y:S01]  /*33d0*/  UMOV UR15, 0x40000040 ;  /* 0x40000040000f7882 */ /* 0x000fe20000000000 */
[----:B----4-:R-:W-:-:S06]  /*33e0*/  WARPGROUP.ARRIVE ;  /* 0x00000000000079c5 */ /* 0x010fcc0000000000 */
[----:B------:R-:W-:Y:S03]  /*33f0*/  IGMMA.64x256x32.S8.S8 R24, gdesc[UR12], R24, gsb0 ;  /* 0x066000000c1879f1 */ /* 0x000fe60008041018 */
[----:B------:R-:W-:Y:S02]  /*3400*/  WARPGROUP.DEPBAR.LE gsb0, 0x0 ;  /* 0x00008000000079c5 */ /* 0x000fe40000010000 */
[----:B------:R-:W-:Y:S01]  /*3410*/  STL.64 [R1], R24 ;  /* 0x0000001801007387 */ /* 0x000fe20000100a00 */
[----:B------:R-:W-:Y:S01]  /*3420*/  IMAD.MOV.U32 R2, RZ, RZ, R150 ;  /* 0x000000ffff027224 */ /* 0x000fe200078e0096 */
[----:B------:R-:W-:Y:S01]  /*3430*/  MOV R0, R151 ;  /* 0x0000009700007202 */ /* 0x000fe20000000f00 */
[----:B------:R-:W-:Y:S01]  /*3440*/  IMAD.MOV.U32 R3, RZ, RZ, R149 ;  /* 0x000000ffff037224 */ /* 0x000fe200078e0095 */
[----:B------:R-:W-:Y:S01]  /*3450*/  STL.64 [R1+0x8], R26 ;  /* 0x0000081a01007387 */ /* 0x000fe20000100a00 */
[----:B------:R-:W-:Y:S01]  /*3460*/  MOV R4, R148 ;  /* 0x0000009400047202 */ /* 0x000fe20000000f00 */
[----:B------:R-:W-:Y:S01]  /*3470*/  IMAD.MOV.U32 R6, RZ, RZ, R146 ;  /* 0x000000ffff067224 */ /* 0x000fe200078e0092 */
[----:B------:R-:W-:Y:S01]  /*3480*/  MOV R7, R145 ;  /* 0x0000009100077202 */ /* 0x000fe20000000f00 */
        /* <DEDUP_REMOVED lines=52> */
[----:B------:R0:W-:Y:S01]  /*37d0*/  STL [R1+0x78], R54 ;  /* 0x0000783601007387 */ /* 0x0001e20000100800 */
[----:B------:R-:W-:Y:S01]  /*37e0*/  IMAD.MOV.U32 R183, RZ, RZ, R107 ;  /* 0x000000ffffb77224 */ /* 0x000fe200078e006b */
[----:B------:R-:W-:Y:S01]  /*37f0*/  MOV R179, R103 ;  /* 0x0000006700b37202 */ /* 0x000fe20000000f00 */
[----:B------:R-:W-:Y:S01]  /*3800*/  IMAD.MOV.U32 R180, RZ, RZ, R104 ;  /* 0x000000ffffb47224 */ /* 0x000fe200078e0068 */
[----:B------:R-:W4:Y:S01]  /*3810*/  LDL.LU.64 R150, [R1+0xab0] ;  /* 0x000ab00001967983 */ /* 0x000f220000300a00 */
        /* <DEDUP_REMOVED lines=64> */
[----:B------:R-:W-:-:S03]  /*3c20*/  IMAD.MOV.U32 R225, RZ, RZ, R57 ;  /* 0x000000ffffe17224 */ /* 0x000fc600078e0039 */
        /* <DEDUP_REMOVED lines=31> */
[----:B0-----:R-:W4:Y:S04]  /*3e20*/  LDL.LU.64 R54, [R1+0x930] ;  /* 0x0009300001367983 */ /* 0x001f280000300a00 */
        /* <DEDUP_REMOVED lines=16> */
[----:B------:R-:W-:-:S02]  /*3f30*/  UMOV UR13, 0x40000040 ;  /* 0x40000040000d7882 */ /* 0x000fc40000000000 */
[----:B--2---:R-:W-:Y:S04]  /*3f40*/  STL [R1+0x8b4], R157 ;  /* 0x0008b49d01007387 */ /* 0x004fe80000100800 */
[----:B---3--:R-:W-:Y:S01]  /*3f50*/  STL [R1+0x8b0], R154 ;  /* 0x0008b09a01007387 */ /* 0x008fe20000100800 */
[----:B----4-:R-:W-:-:S06]  /*3f60*/  WARPGROUP.ARRIVE ;  /* 0x00000000000079c5 */ /* 0x010fcc0000000000 */
        /* <DEDUP_REMOVED lines=87> */
[----:B------:R-:W-:-:S02]  /*44e0*/  IMAD.MOV.U32 R154, RZ, RZ, R206 ;  /* 0x000000ffff9a7224 */ /* 0x000fc400078e00ce */
[----:B------:R-:W-:Y:S01]  /*44f0*/  IMAD.MOV.U32 R157, RZ, RZ, R205 ;  /* 0x000000ffff9d7224 */ /* 0x000fe200078e00cd */
[----:B------:R-:W-:Y:S01]  /*4500*/  MOV R205, R23 ;  /* 0x0000001700cd7202 */ /* 0x000fe20000000f00 */
        /* <DEDUP_REMOVED lines=14> */
[----:B------:R-:W-:Y:S01]  /*45f0*/  IMAD.MOV.U32 R227, RZ, RZ, R0 ;  /* 0x000000ffffe37224 */ /* 0x000fe200078e0000 */
[----:B------:R-:W-:Y:S02]  /*4600*/  UIADD3 UR12, UR8, 0x6, URZ ;  /* 0x00000006080c7890 */ /* 0x000fe4000fffe03f */
[----:B------:R-:W-:Y:S01]  /*4610*/  UIADD3 UR14, UR6, 0x6, URZ ;  /* 0x00000006060e7890 */ /* 0x000fe2000fffe03f */
[----:B------:R-:W-:Y:S01]  /*4620*/  UMOV UR13, 0x40000040 ;  /* 0x40000040000d7882 */ /* 0x000fe20000000000 */
[----:B------:R-:W-:Y:S01]  /*4630*/  UMOV UR15, 0x40000040 ;  /* 0x40000040000f7882 */ /* 0x000fe20000000000 */
        /* <DEDUP_REMOVED lines=246> */
[----:B------:R-:W-:Y:S01]  /*55a0*/  STL.64 [R1+0x58], R46 ;  /* 0x0000582e01007387 */ /* 0x000fe20000100a00 */
[----:B------:R-:W-:-:S03]  /*55b0*/  IMAD.MOV.U32 R2, RZ, RZ, R150 ;  /* 0x000000ffff027224 */ /* 0x000fc600078e0096 */
[----:B------:R-:W-:Y:S01]  /*55c0*/  STL.64 [R1+0x60], R48 ;  /* 0x0000603001007387 */ /* 0x000fe20000100a00 */
[----:B------:R-:W-:-:S03]  /*55d0*/  IMAD.MOV.U32 R0, RZ, RZ, R151 ;  /* 0x000000ffff007224 */ /* 0x000fc600078e0097 */
[----:B------:R-:W-:Y:S01]  /*55e0*/  STL.64 [R1+0x68], R50 ;  /* 0x0000683201007387 */ /* 0x000fe20000100a00 */
[----:B------:R-:W-:Y:S01]  /*55f0*/  IMAD.MOV.U32 R4, RZ, RZ, R148 ;  /* 0x000000ffff047224 */ /* 0x000fe200078e0094 */
[----:B------:R-:W-:Y:S02]  /*5600*/  MOV R3, R149 ;  /* 0x0000009500037202 */ /* 0x000fe40000000f00 */
[----:B------:R-:W-:Y:S01]  /*5610*/  STL.64 [R1+0x70], R52 ;  /* 0x0000703401007387 */ /* 0x000fe20000100a00 */
[----:B------:R-:W-:Y:S01]  /*5620*/  MOV R6, R146 ;  /* 0x0000009200067202 */ /* 0x000fe20000000f00 */
[----:B------:R-:W-:Y:S02]  /*5630*/  IMAD.MOV.U32 R5, RZ, RZ, R147 ;  /* 0x000000ffff057224 */ /* 0x000fe400078e0093 */
[----:B------:R0:W-:Y:S01]  /*5640*/  STL [R1+0x78], R54 ;  /* 0x0000783601007387 */ /* 0x0001e20000100800 */
[----:B------:R-:W-:-:S03]  /*5650*/  IMAD.MOV.U32 R8, RZ, RZ, R144 ;  /* 0x000000ffff087224 */ /* 0x000fc600078e0090 */
[----:B------:R-:W4:Y:S01]  /*5660*/  LDL.LU.64 R150, [R1+0x7d8] ;  /* 0x0007d80001967983 */ /* 0x000f220000300a00 */
[----:B------:R-:W-:Y:S01]  /*5670*/  IMAD.MOV.U32 R7, RZ, RZ, R145 ;  /* 0x000000ffff077224 */ /* 0x000fe200078e0091 */
[----:B------:R-:W-:Y:S02]  /*5680*/  MOV R9, R143 ;  /* 0x0000008f00097202 */ /* 0x000fe40000000f00 */
[----:B------:R-:W4:Y:S01]  /*5690*/  LDL.LU.64 R148, [R1+0x7d0] ;  /* 0x0007d00001947983 */ /* 0x000f220000300a00 */
[----:B------:R-:W-:Y:S01]  /*56a0*/  IMAD.MOV.U32 R10, RZ, RZ, R142 ;  /* 0x000000ffff0a7224 */ /* 0x000fe200078e008e */
[----:B------:R-:W-:Y:S02]  /*56b0*/  MOV R12, R140 ;  /* 0x0000008c000c7202 */ /* 0x000fe40000000f00 */
[----:B------:R-:W4:Y:S01]  /*56c0*/  LDL.LU.64 R146, [R1+0x7c8] ;  /* 0x0007c80001927983 */ /* 0x000f220000300a00 */
[----:B------:R-:W-:-:S03]  /*56d0*/  IMAD.MOV.U32 R11, RZ, RZ, R141 ;  /* 0x000000ffff0b7224 */ /* 0x000fc600078e008d */
[----:B------:R-:W4:Y:S01]  /*56e0*/  LDL.LU.64 R144, [R1+0x7c0] ;  /* 0x0007c00001907983 */ /* 0x000f220000300a00 */
[----:B------:R-:W-:Y:S01]  /*56f0*/  IMAD.MOV.U32 R14, RZ, RZ, R138 ;  /* 0x000000ffff0e7224 */ /* 0x000fe200078e008a */
[----:B------:R-:W-:Y:S01]  /*5700*/  MOV R15, R137 ;  /* 0x00000089000f7202 */ /* 0x000fe20000000f00 */
[----:B------:R-:W-:Y:S01]  /*5710*/  IMAD.MOV.U32 R13, RZ, RZ, R139 ;  /* 0x000000ffff0d7224 */ /* 0x000fe200078e008b */
        /* <DEDUP_REMOVED lines=123> */
[----:B------:R-:W-:-:S03]  /*5ed0*/  IMAD.MOV.U32 R227, RZ, RZ, R55 ;  /* 0x000000ffffe37224 */ /* 0x000fc600078e0037 */
        /* <DEDUP_REMOVED lines=379> */
[----:B------:R-:W-:-:S03]  /*7690*/  MOV R3, R150 ;  /* 0x0000009600037202 */ /* 0x000fc60000000f00 */
[----:B------:R-:W-:Y:S01]  /*76a0*/  STL.64 [R1+0x60], R48 ;  /* 0x0000603001007387 */ /* 0x000fe20000100a00 */
[----:B------:R-:W-:-:S03]  /*76b0*/  IMAD.MOV.U32 R2, RZ, RZ, R151 ;  /* 0x000000ffff027224 */ /* 0x000fc600078e0097 */
[----:B------:R-:W-:Y:S01]  /*76c0*/  STL.64 [R1+0x68], R50 ;  /* 0x0000683201007387 */ /* 0x000fe20000100a00 */
[----:B------:R-:W-:-:S03]  /*76d0*/  IMAD.MOV.U32 R6, RZ, RZ, R148 ;  /* 0x000000ffff067224 */ /* 0x000fc600078e0094 */
[----:B------:R-:W-:Y:S01]  /*76e0*/  STL.64 [R1+0x70], R52 ;  /* 0x0000703401007387 */ /* 0x000fe20000100a00 */
[----:B------:R-:W-:Y:S01]  /*76f0*/  IMAD.MOV.U32 R5, RZ, RZ, R149 ;  /* 0x000000ffff057224 */ /* 0x000fe200078e0095 */
[----:B------:R-:W-:Y:S02]  /*7700*/  MOV R7, R147 ;  /* 0x0000009300077202 */ /* 0x000fe40000000f00 */
[----:B------:R0:W-:Y:S01]  /*7710*/  STL [R1+0x78], R54 ;  /* 0x0000783601007387 */ /* 0x0001e20000100800 */
        /* <DEDUP_REMOVED lines=254> */
[----:B------:R-:W-:Y:S01]  /*8700*/  IMAD.MOV.U32 R216, RZ, RZ, R14 ;  /* 0x000000ffffd87224 */ /* 0x000fe200078e000e */
[----:B------:R0:W5:Y:S01]  /*8710*/  LDL.LU R0, [R1+0x304] ;  /* 0x0003040001007983 */ /* 0x0001620000300800 */
[----:B------:R-:W-:-:S02]  /*8720*/  IMAD.MOV.U32 R217, RZ, RZ, R13 ;  /* 0x000000ffffd97224 */ /* 0x000fc400078e000d */
[----:B------:R-:W-:Y:S01]  /*8730*/  IMAD.MOV.U32 R219, RZ, RZ, R11 ;  /* 0x000000ffffdb7224 */ /* 0x000fe200078e000b */
[----:B------:R0:W5:Y:S01]  /*8740*/  LDL.LU R23, [R1+0x300] ;  /* 0x0003000001177983 */ /* 0x0001620000300800 */
[----:B------:R-:W-:Y:S02]  /*8750*/  IMAD.MOV.U32 R220, RZ, RZ, R10 ;  /* 0x000000ffffdc7224 */ /* 0x000fe400078e000a */
[----:B------:R-:W-:Y:S01]  /*8760*/  IMAD.MOV.U32 R222, RZ, RZ, R8 ;  /* 0x000000ffffde7224 */ /* 0x000fe200078e0008 */
[----:B------:R0:W5:Y:S01]  /*8770*/  LDL.LU R22, [R1+0x2fc] ;  /* 0x0002fc0001167983 */ /* 0x0001620000300800 */
[----:B------:R-:W-:Y:S02]  /*8780*/  IMAD.MOV.U32 R223, RZ, RZ, R7 ;  /* 0x000000ffffdf7224 */ /* 0x000fe400078e0007 */
[----:B------:R-:W-:Y:S01]  /*8790*/  IMAD.MOV.U32 R225, RZ, RZ, R5 ;  /* 0x000000ffffe17224 */ /* 0x000fe200078e0005 */
[----:B------:R0:W5:Y:S01]  /*87a0*/  LDL.LU R19, [R1+0x2f8] ;  /* 0x0002f80001137983 */ /* 0x0001620000300800 */
[----:B------:R-:W-:-:S03]  /*87b0*/  IMAD.MOV.U32 R226, RZ, RZ, R3 ;  /* 0x000000ffffe27224 */ /* 0x000fc600078e0003 */
[----:B------:R0:W5:Y:S04]  /*87c0*/  LDL.LU R18, [R1+0x2f4] ;  /* 0x0002f40001127983 */ /* 0x0001680000300800 */
[----:B------:R0:W5:Y:S04]  /*87d0*/  LDL.LU R17, [R1+0x2f0] ;  /* 0x0002f00001117983 */ /* 0x0001680000300800 */
[----:B------:R0:W5:Y:S04]  /*87e0*/  LDL.LU R16, [R1+0x2ec] ;  /* 0x0002ec0001107983 */ /* 0x0001680000300800 */
[----:B------:R0:W5:Y:S01]  /*87f0*/  LDL.LU R4, [R1+0x2e8] ;  /* 0x0002e80001047983 */ /* 0x0001620000300800 */
        /* <DEDUP_REMOVED lines=67> */
[----:B-1----:R0:W5:Y:S04]  /*8c30*/  LDL.LU R157, [R1+0x2e4] ;  /* 0x0002e400019d7983 */ /* 0x0021680000300800 */
[----:B------:R0:W5:Y:S04]  /*8c40*/  LDL.LU R154, [R1+0x2e0] ;  /* 0x0002e000019a7983 */ /* 0x0001680000300800 */
[----:B------:R-:W2:Y:S04]  /*8c50*/  LDL.LU.64 R150, [R1+0x2d8] ;  /* 0x0002d80001967983 */ /* 0x000ea80000300a00 */
        /* <DEDUP_REMOVED lines=24> */
[----:B------:R-:W2:Y:S01]  /*8de0*/  LDL.LU.64 R100, [R1+0x210] ;  /* 0x0002100001647983 */ /* 0x000ea20000300a00 */
[----:B------:R-:W-:Y:S01]  /*8df0*/  UIADD3 UR12, UR8, 0xa06, URZ ;  /* 0x00000a06080c7890 */ /* 0x000fe2000fffe03f */
[----:B------:R-:W-:Y:S01]  /*8e00*/  UMOV UR13, 0x40000040 ;  /* 0x40000040000d7882 */ /* 0x000fe20000000000 */
[----:B--2---:R-:W-:-:S07]  /*8e10*/  WARPGROUP.ARRIVE ;  /* 0x00000000000079c5 */ /* 0x004fce0000000000 */
[----:B------:R-:W-:Y:S03]  /*8e20*/  IGMMA.64x256x32.S8.S8 R24, gdesc[UR12], R24, gsb0 ;  /* 0x066000000c1879f1 */ /* 0x000fe60008041018 */
[----:B------:R-:W-:Y:S02]  /*8e30*/  WARPGROUP.DEPBAR.LE gsb0, 0x0 ;  /* 0x00008000000079c5 */ /* 0x000fe40000010000 */
[----:B0-----:R-:W-:Y:S05]  /*8e40*/  @!P1 BRA `(.L_x_22) ;  /* 0x0000008400c49947 */ /* 0x001fea0003800000 */
[----:B------:R-:W-:Y:S02]  /*8e50*/  UIADD3 UR5, UR39, 0x1, URZ ;  /* 0x0000000127057890 */ /* 0x000fe4000fffe03f */
[----:B------:R-:W-:Y:S02]  /*8e60*/  IMAD.U32 R2, RZ, RZ, UR39 ;  /* 0x00000027ff027e24 */ /* 0x000fe4000f8e00ff */
[----:B------:R-:W-:-:S04]  /*8e70*/  UISETP.NE.AND UP0, UPT, UR5, 0x2, UPT ;  /* 0x000000020500788c */ /* 0x000fc8000bf05270 */
[----:B------:R-:W-:Y:S02]  /*8e80*/  USEL UR6, URZ, 0x1, UP0 ;  /* 0x000000013f067887 */ /* 0x000fe40008000000 */
[----:B------:R-:W-:Y:S02]  /*8e90*/  USEL UR5, UR5, URZ, UP0 ;  /* 0x0000003f05057287 */ /* 0x000fe40008000000 */
[----:B------:R-:W-:-:S06]  /*8ea0*/  ULOP3.LUT UR6, UR38, UR6, URZ, 0x3c, !UPT ;  /* 0x0000000626067292 */ /* 0x000fcc000f8e3c3f */
[----:B------:R-:W-:-:S07]  /*8eb0*/  IMAD.U32 R3, RZ, RZ, UR6 ;  /* 0x00000006ff037e24 */ /* 0x000fce000f8e00ff */
.L_x_29:
[----:B------:R-:W-:Y:S05]  /*8ec0*/  @!P0 BRA `(.L_x_23) ;  /* 0x0000000000048947 */ /* 0x000fea0003800000 */
[----:B------:R-:W-:Y:S01]  /*8ed0*/  BPT.TRAP 0x1 ;  /* 0x000000040000795c */ /* 0x000fe20000300000 */
.L_x_23:
[----:B------:R-:W0:Y:S01]  /*8ee0*/  S2UR UR7, SR_CgaCtaId ;  /* 0x00000000000779c3 */ /* 0x000e220000008800 */
[----:B------:R-:W-:Y:S01]  /*8ef0*/  UMOV UR6, 0x400 ;  /* 0x0000040000067882 */ /* 0x000fe20000000000 */
[----:B------:R-:W-:Y:S02]  /*8f00*/  MOV R5, UR5 ;  /* 0x0000000500057c02 */ /* 0x000fe40008000f00 */
[----:B------:R-:W-:Y:S01]  /*8f10*/  SHF.L.U32 R6, R3, 0x1f, RZ ;  /* 0x0000001f03067819 */ /* 0x000fe200000006ff */
[----:B0-----:R-:W-:-:S06]  /*8f20*/  ULEA UR6, UR7, UR6, 0x18 ;  /* 0x0000000607067291 */ /* 0x001fcc000f8ec03f */
[----:B-----5:R-:W-:-:S05]  /*8f30*/  IMAD.U32 R0, RZ, RZ, UR6 ;  /* 0x00000006ff007e24 */ /* 0x020fca000f8e00ff */
[----:B------:R-:W-:-:S04]  /*8f40*/  LEA R5, R5, R0, 0x3 ;  /* 0x0000000005057211 */ /* 0x000fc800078e18ff */
[----:B------:R0:W1:Y:S01]  /*8f50*/  SYNCS.PHASECHK.TRANS64.TRYWAIT P1, [R5+URZ], R6 ;  /* 0x00000006050075a7 */ /* 0x000062000802017f */
[----:B------:R-:W-:Y:S05]  /*8f60*/  @!P0 BRA `(.L_x_24) ;  /* 0x0000000000048947 */ /* 0x000fea0003800000 */
[----:B------:R-:W-:Y:S01]  /*8f70*/  BPT.TRAP 0x1 ;  /* 0x000000040000795c */ /* 0x000fe20000300000 */
.L_x_24:
[----:B-1----:R-:W-:Y:S05]  /*8f80*/  @P1 BRA `(.L_x_25) ;  /* 0x0000000000081947 */ /* 0x002fea0003800000 */
[----:B------:R-:W1:Y:S02]  /*8f90*/  SYNCS.PHASECHK.TRANS64.TRYWAIT P1, [R5+URZ], R6 ;  /* 0x00000006050075a7 */ /* 0x000e64000802017f */
[----:B-1----:R-:W-:Y:S05]  /*8fa0*/  @!P1 BRA `(.L_x_26) ;  /* 0x0000017800e09947 */ /* 0x002fea0003800000 */
.L_x_25:
        /* <DEDUP_REMOVED lines=64> */
[----:B--2---:R-:W2:Y:S04]  /*93b0*/  LDL.LU.64 R24, [R1] ;  /* 0x0000000001187983 */ /* 0x004ea80000300a00 */
        /* <DEDUP_REMOVED lines=63> */
[----:B------:R-:W-:-:S02]  /*97b0*/  UIMAD UR8, UR5, 0xc00, UR41 ;  /* 0x00000c00050878a4 */ /* 0x000fc4000f8e0229 */
[----:B------:R-:W-:Y:S01]  /*97c0*/  ULEA UR6, UR5, UR4, 0xc ;  /* 0x0000000405067291 */ /* 0x000fe2000f8e603f */
[----:B------:R-:W-:Y:S01]  /*97d0*/  STL [R1+0x30c], R23 ;  /* 0x00030c1701007387 */ /* 0x000fe20000100800 */
[----:B------:R-:W-:Y:S01]  /*97e0*/  UMOV UR9, 0x40000040 ;  /* 0x4000004000097882 */ /* 0x000fe20000000000 */
[----:B------:R-:W-:Y:S02]  /*97f0*/  UMOV UR11, 0x40000040 ;  /* 0x40000040000b7882 */ /* 0x000fe40000000000 */
[----:B------:R-:W-:Y:S02]  /*9800*/  STL [R1+0x308], R22 ;  /* 0x0003081601007387 */ /* 0x000fe40000100800 */
[----:B------:R-:W-:Y:S02]  /*9810*/  UMOV UR10, UR6 ;  /* 0x00000006000a7c82 */ /* 0x000fe40008000000 */
[----:B------:R-:W-:Y:S04]  /*9820*/  STL [R1+0x304], R19 ;  /* 0x0003041301007387 */ /* 0x000fe80000100800 */
[----:B------:R-:W-:Y:S04]  /*9830*/  STL [R1+0x300], R18 ;  /* 0x0003001201007387 */ /* 0x000fe80000100800 */
[----:B------:R-:W-:Y:S04]  /*9840*/  STL [R1+0x2fc], R17 ;  /* 0x0002fc1101007387 */ /* 0x000fe80000100800 */
[----:B------:R-:W-:Y:S04]  /*9850*/  STL [R1+0x2f8], R16 ;  /* 0x0002f81001007387 */ /* 0x000fe80000100800 */
[----:B------:R-:W-:Y:S04]  /*9860*/  STL [R1+0x2f4], R4 ;  /* 0x0002f40401007387 */ /* 0x000fe80000100800 */
[----:B------:R-:W-:Y:S04]  /*9870*/  STL [R1+0x2f0], R3 ;  /* 0x0002f00301007387 */ /* 0x000fe80000100800 */
[----:B------:R3:W-:Y:S04]  /*9880*/  STL [R1+0x2ec], R2 ;  /* 0x0002ec0201007387 */ /* 0x0007e80000100800 */
[----:B------:R4:W-:Y:S01]  /*9890*/  STL [R1+0x2e8], R0 ;  /* 0x0002e80001007387 */ /* 0x0009e20000100800 */
[----:B--2---:R-:W-:-:S06]  /*98a0*/  WARPGROUP.ARRIVE ;  /* 0x00000000000079c5 */ /* 0x004fcc0000000000 */
[----:B------:R-:W-:Y:S03]  /*98b0*/  IGMMA.64x256x32.S8.S8 R24, gdesc[UR8], R24, gsb0 ;  /* 0x06600000081879f1 */ /* 0x000fe60008041018 */
[----:B------:R-:W-:Y:S02]  /*98c0*/  WARPGROUP.DEPBAR.LE gsb0, 0x0 ;  /* 0x00008000000079c5 */ /* 0x000fe40000010000 */
[----:B------:R-:W-:Y:S01]  /*98d0*/  STL.64 [R1], R24 ;  /* 0x0000001801007387 */ /* 0x000fe20000100a00 */
[----:B---3--:R-:W-:Y:S01]  /*98e0*/  MOV R2, R150 ;  /* 0x0000009600027202 */ /* 0x008fe20000000f00 */
[----:B----4-:R-:W-:Y:S01]  /*98f0*/  IMAD.MOV.U32 R0, RZ, RZ, R151 ;  /* 0x000000ffff007224 */ /* 0x010fe200078e0097 */
[----:B------:R-:W-:Y:S01]  /*9900*/  MOV R4, R148 ;  /* 0x0000009400047202 */ /* 0x000fe20000000f00 */
[----:B------:R-:W-:Y:S01]  /*9910*/  STL.64 [R1+0x8], R26 ;  /* 0x0000081a01007387 */ /* 0x000fe20000100a00 */
[----:B------:R-:W-:Y:S01]  /*9920*/  IMAD.MOV.U32 R3, RZ, RZ, R149 ;  /* 0x000000ffff037224 */ /* 0x000fe200078e0095 */
[----:B01----:R-:W-:Y:S01]  /*9930*/  MOV R6, R146 ;  /* 0x0000009200067202 */ /* 0x003fe20000000f00 */
        /* <DEDUP_REMOVED lines=53> */
[----:B------:R0:W-:Y:S01]  /*9c90*/  STL [R1+0x78], R54 ;  /* 0x0000783601007387 */ /* 0x0001e20000100800 */
[----:B------:R-:W-:Y:S01]  /*9ca0*/  IMAD.MOV.U32 R183, RZ, RZ, R107 ;  /* 0x000000ffffb77224 */ /* 0x000fe200078e006b */
[----:B------:R-:W-:Y:S01]  /*9cb0*/  MOV R180, R104 ;  /* 0x0000006800b47202 */ /* 0x000fe20000000f00 */
[----:B------:R-:W-:Y:S01]  /*9cc0*/  IMAD.MOV.U32 R181, RZ, RZ, R105 ;  /* 0x000000ffffb57224 */ /* 0x000fe200078e0069 */
[----:B------:R-:W2:Y:S01]  /*9cd0*/  LDL.LU.64 R150, [R1+0xd90] ;  /* 0x000d900001967983 */ /* 0x000ea20000300a00 */
[----:B------:R-:W-:Y:S01]  /*9ce0*/  MOV R178, R102 ;  /* 0x0000006600b27202 */ /* 0x000fe20000000f00 */
[----:B------:R-:W-:Y:S01]  /*9cf0*/  IMAD.MOV.U32 R179, RZ, RZ, R103 ;  /* 0x000000ffffb37224 */ /* 0x000fe200078e0067 */
[----:B------:R-:W-:Y:S01]  /*9d00*/  MOV R176, R100 ;  /* 0x0000006400b07202 */ /* 0x000fe20000000f00 */
[----:B------:R-:W2:Y:S01]  /*9d10*/  LDL.LU.64 R148, [R1+0xd88] ;  /* 0x000d880001947983 */ /* 0x000ea20000300a00 */
        /* <DEDUP_REMOVED lines=60> */
[----:B------:R-:W-:-:S03]  /*a0e0*/  IMAD.MOV.U32 R227, RZ, RZ, R55 ;  /* 0x000000ffffe37224 */ /* 0x000fc600078e0037 */
        /* <DEDUP_REMOVED lines=31> */
[----:B0-----:R-:W2:Y:S04]  /*a2e0*/  LDL.LU.64 R54, [R1+0xc10] ;  /* 0x000c100001367983 */ /* 0x001ea80000300a00 */
        /* <DEDUP_REMOVED lines=16> */
[----:B------:R-:W-:Y:S01]  /*a3f0*/  UMOV UR14, UR10 ;  /* 0x0000000a000e7c82 */ /* 0x000fe20008000000 */
[----:B------:R-:W-:Y:S01]  /*a400*/  UMOV UR15, UR11 ;  /* 0x0000000b000f7c82 */ /* 0x000fe20008000000 */
[----:B------:R-:W-:Y:S01]  /*a410*/  UMOV UR13, 0x40000040 ;  /* 0x40000040000d7882 */ /* 0x000fe20000000000 */
[----:B------:R-:W-:Y:S04]  /*a420*/  STL [R1+0xb94], R157 ;  /* 0x000b949d01007387 */ /* 0x000fe80000100800 */
[----:B------:R-:W-:Y:S01]  /*a430*/  STL [R1+0xb90], R154 ;  /* 0x000b909a01007387 */ /* 0x000fe20000100800 */
[----:B--2---:R-:W-:-:S06]  /*a440*/  WARPGROUP.ARRIVE ;  /* 0x00000000000079c5 */ /* 0x004fcc0000000000 */
        /* <DEDUP_REMOVED lines=105> */
[----:B------:R-:W-:-:S02]  /*aae0*/  UIADD3 UR12, UR8, 0x2, URZ ;  /* 0x00000002080c7890 */ /* 0x000fc4000fffe03f */
        /* <DEDUP_REMOVED lines=252> */
[----:B------:R-:W-:-:S03]  /*bab0*/  MOV R0, R151 ;  /* 0x0000009700007202 */ /* 0x000fc60000000f00 */
[----:B------:R-:W-:Y:S01]  /*bac0*/  STL.64 [R1+0x68], R50 ;  /* 0x0000683201007387 */ /* 0x000fe20000100a00 */
[----:B------:R-:W-:Y:S01]  /*bad0*/  IMAD.MOV.U32 R4, RZ, RZ, R148 ;  /* 0x000000ffff047224 */ /* 0x000fe200078e0094 */
[----:B------:R-:W-:Y:S02]  /*bae0*/  MOV R3, R149 ;  /* 0x0000009500037202 */ /* 0x000fe40000000f00 */
[----:B------:R-:W-:Y:S01]  /*baf0*/  STL.64 [R1+0x70], R52 ;  /* 0x0000703401007387 */ /* 0x000fe20000100a00 */
[----:B------:R-:W-:Y:S01]  /*bb00*/  IMAD.MOV.U32 R6, RZ, RZ, R146 ;  /* 0x000000ffff067224 */ /* 0x000fe200078e0092 */
[----:B------:R-:W-:Y:S02]  /*bb10*/  MOV R5, R147 ;  /* 0x0000009300057202 */ /* 0x000fe40000000f00 */
[----:B------:R0:W-:Y:S01]  /*bb20*/  STL [R1+0x78], R54 ;  /* 0x0000783601007387 */ /* 0x0001e20000100800 */
[----:B------:R-:W-:Y:S01]  /*bb30*/  IMAD.MOV.U32 R8, RZ, RZ, R144 ;  /* 0x000000ffff087224 */ /* 0x000fe200078e0090 */
[----:B------:R-:W-:-:S02]  /*bb40*/  MOV R7, R145 ;  /* 0x0000009100077202 */ /* 0x000fc40000000f00 */
[----:B------:R-:W4:Y:S01]  /*bb50*/  LDL.LU.64 R150, [R1+0xab8] ;  /* 0x000ab80001967983 */ /* 0x000f220000300a00 */
[----:B------:R-:W-:Y:S01]  /*bb60*/  IMAD.MOV.U32 R10, RZ, RZ, R142 ;  /* 0x000000ffff0a7224 */ /* 0x000fe200078e008e */
[----:B------:R-:W-:Y:S02]  /*bb70*/  MOV R9, R143 ;  /* 0x0000008f00097202 */ /* 0x000fe40000000f00 */
[----:B------:R-:W4:Y:S01]  /*bb80*/  LDL.LU.64 R148, [R1+0xab0] ;  /* 0x000ab00001947983 */ /* 0x000f220000300a00 */
[----:B------:R-:W-:Y:S01]  /*bb90*/  IMAD.MOV.U32 R12, RZ, RZ, R140 ;  /* 0x000000ffff0c7224 */ /* 0x000fe200078e008c */
[----:B------:R-:W-:Y:S02]  /*bba0*/  MOV R11, R141 ;  /* 0x0000008d000b7202 */ /* 0x000fe40000000f00 */
[----:B------:R-:W4:Y:S01]  /*bbb0*/  LDL.LU.64 R146, [R1+0xaa8] ;  /* 0x000aa80001927983 */ /* 0x000f220000300a00 */
        /* <DEDUP_REMOVED lines=126> */
[----:B------:R-:W-:-:S03]  /*c3a0*/  MOV R227, R55 ;  /* 0x0000003700e37202 */ /* 0x000fc60000000f00 */
        /* <DEDUP_REMOVED lines=384> */
[----:B------:R-:W-:Y:S01]  /*dbb0*/  MOV R4, R148 ;  /* 0x0000009400047202 */ /* 0x000fe20000000f00 */
[----:B------:R-:W-:Y:S02]  /*dbc0*/  IMAD.MOV.U32 R3, RZ, RZ, R149 ;  /* 0x000000ffff037224 */ /* 0x000fe400078e0095 */
[----:B------:R-:W-:Y:S01]  /*dbd0*/  STL.64 [R1+0x70], R52 ;  /* 0x0000703401007387 */ /* 0x000fe20000100a00 */
[----:B------:R-:W-:Y:S01]  /*dbe0*/  MOV R6, R146 ;  /* 0x0000009200067202 */ /* 0x000fe20000000f00 */
[----:B------:R-:W-:Y:S02]  /*dbf0*/  IMAD.MOV.U32 R5, RZ, RZ, R147 ;  /* 0x000000ffff057224 */ /* 0x000fe400078e0093 */
[----:B------:R0:W-:Y:S01]  /*dc00*/  STL [R1+0x78], R54 ;  /* 0x0000783601007387 */ /* 0x0001e20000100800 */
[----:B------:R-:W-:Y:S01]  /*dc10*/  MOV R8, R144 ;  /* 0x0000009000087202 */ /* 0x000fe20000000f00 */
[----:B------:R-:W-:-:S02]  /*dc20*/  IMAD.MOV.U32 R7, RZ, RZ, R145 ;  /* 0x000000ffff077224 */ /* 0x000fc400078e0091 */
[----:B------:R-:W4:Y:S01]  /*dc30*/  LDL.LU.64 R150, [R1+0x7e0] ;  /* 0x0007e00001967983 */ /* 0x000f220000300a00 */
[----:B------:R-:W-:Y:S01]  /*dc40*/  MOV R10, R142 ;  /* 0x0000008e000a7202 */ /* 0x000fe20000000f00 */
[----:B------:R-:W-:Y:S02]  /*dc50*/  IMAD.MOV.U32 R9, RZ, RZ, R143 ;  /* 0x000000ffff097224 */ /* 0x000fe400078e008f */
[----:B------:R-:W4:Y:S01]  /*dc60*/  LDL.LU.64 R148, [R1+0x7d8] ;  /* 0x0007d80001947983 */ /* 0x000f220000300a00 */
[----:B------:R-:W-:Y:S01]  /*dc70*/  MOV R12, R140 ;  /* 0x0000008c000c7202 */ /* 0x000fe20000000f00 */
[----:B------:R-:W-:Y:S02]  /*dc80*/  IMAD.MOV.U32 R11, RZ, RZ, R141 ;  /* 0x000000ffff0b7224 */ /* 0x000fe400078e008d */
[----:B------:R-:W4:Y:S01]  /*dc90*/  LDL.LU.64 R146, [R1+0x7d0] ;  /* 0x0007d00001927983 */ /* 0x000f220000300a00 */
        /* <DEDUP_REMOVED lines=126> */
[----:B------:R-:W-:-:S03]  /*e480*/  IMAD.MOV.U32 R227, RZ, RZ, R55 ;  /* 0x000000ffffe37224 */ /* 0x000fc600078e0037 */
        /* <DEDUP_REMOVED lines=645> */
[----:B------:R-:W-:Y:S01]  /*10ce0*/  UIADD3 UR12, UR8, 0x606, URZ ;  /* 0x00000606080c7890 */ /* 0x000fe2000fffe03f */
[----:B------:R0:W5:Y:S01]  /*10cf0*/  LDL.LU R23, [R1+0x30c] ;  /* 0x00030c0001177983 */ /* 0x0001620000300800 */
[----:B------:R-:W-:Y:S01]  /*10d00*/  UIADD3 UR14, UR6, 0x806, URZ ;  /* 0x00000806060e7890 */ /* 0x000fe2000fffe03f */
[----:B------:R-:W-:Y:S01]  /*10d10*/  UMOV UR13, 0x40000040 ;  /* 0x40000040000d7882 */ /* 0x000fe20000000000 */
[----:B------:R-:W-:Y:S01]  /*10d20*/  UMOV UR15, 0x40000040 ;  /* 0x40000040000f7882 */ /* 0x000fe20000000000 */
[----:B------:R0:W5:Y:S04]  /*10d30*/  LDL.LU R22, [R1+0x308] ;  /* 0x0003080001167983 */ /* 0x0001680000300800 */
[----:B------:R0:W5:Y:S04]  /*10d40*/  LDL.LU R19, [R1+0x304] ;  /* 0x0003040001137983 */ /* 0x0001680000300800 */
[----:B------:R0:W5:Y:S04]  /*10d50*/  LDL.LU R18, [R1+0x300] ;  /* 0x0003000001127983 */ /* 0x0001680000300800 */
[----:B------:R0:W5:Y:S04]  /*10d60*/  LDL.LU R17, [R1+0x2fc] ;  /* 0x0002fc0001117983 */ /* 0x0001680000300800 */
[----:B------:R0:W5:Y:S04]  /*10d70*/  LDL.LU R16, [R1+0x2f8] ;  /* 0x0002f80001107983 */ /* 0x0001680000300800 */
        /* <DEDUP_REMOVED lines=105> */
[----:B------:R-:W-:Y:S01]  /*11410*/  BPT.TRAP 0x1 ;  /* 0x000000040000795c */ /* 0x000fe20000300000 */
.L_x_27:
[----:B------:R-:W2:Y:S01]  /*11420*/  LDL R6, [R1+0x200] ;  /* 0x0002000001067983 */ /* 0x000ea20000100800 */
[----:B-----5:R-:W-:-:S13]  /*11430*/  ISETP.NE.AND P1, PT, R19, RZ, PT ;  /* 0x000000ff1300720c */ /* 0x020fda0003f25270 */
[----:B------:R-:W-:-:S05]  /*11440*/  @P1 IMAD R5, R2, 0x8, R0 ;  /* 0x0000000802051824 */ /* 0x000fca00078e0200 */
[----:B------:R-:W-:-:S04]  /*11450*/  @P1 IADD3 R5, R5, 0x10, RZ ;  /* 0x0000001005051810 */ /* 0x000fc80007ffe0ff */
[----:B------:R-:W-:-:S04]  /*11460*/  @P1 PRMT R5, R157, 0x654, R5 ;  /* 0x000006549d051816 */ /* 0x000fc80000000005 */
[----:B------:R0:W-:Y:S01]  /*11470*/  @P1 SYNCS.ARRIVE.TRANS64.RED.A1T0 RZ, [R5+URZ], RZ ;  /* 0x000000ff05ff19a7 */ /* 0x0001e2000810043f */
[----:B--2---:R-:W-:-:S13]  /*11480*/  ISETP.GT.U32.AND P1, PT, R6, 0x1, PT ;  /* 0x000000010600780c */ /* 0x004fda0003f24070 */
[----:B0-----:R-:W-:Y:S05]  /*11490*/  @P1 BRA `(.L_x_28) ;  /* 0x0000000000041947 */ /* 0x001fea0003800000 */
[----:B------:R-:W-:Y:S01]  /*114a0*/  BPT.TRAP 0x1 ;  /* 0x000000040000795c */ /* 0x000fe20000300000 */
.L_x_28:
[----:B------:R-:W-:Y:S01]  /*114b0*/  UIADD3 UR5, UR5, 0x1, URZ ;  /* 0x0000000105057890 */ /* 0x000fe2000fffe03f */
[----:B------:R-:W-:Y:S01]  /*114c0*/  ISETP.GT.AND P2, PT, R4, 0x1, PT ;  /* 0x000000010400780c */ /* 0x000fe20003f44270 */
[----:B------:R-:W-:Y:S01]  /*114d0*/  VIADD R2, R2, 0x1 ;  /* 0x0000000102027836 */ /* 0x000fe20000000000 */
[----:B------:R-:W-:Y:S01]  /*114e0*/  IADD3 R4, R4, -0x1, RZ ;  /* 0xffffffff04047810 */ /* 0x000fe20007ffe0ff */
[----:B------:R-:W-:-:S03]  /*114f0*/  UISETP.NE.AND UP0, UPT, UR5, 0x2, UPT ;  /* 0x000000020500788c */ /* 0x000fc6000bf05270 */
[C---:B------:R-:W-:Y:S01]  /*11500*/  ISETP.NE.AND P1, PT, R2.reuse, 0x2, PT ;  /* 0x000000020200780c */ /* 0x040fe20003f25270 */
[----:B------:R-:W-:Y:S02]  /*11510*/  USEL UR6, URZ, 0x1, UP0 ;  /* 0x000000013f067887 */ /* 0x000fe40008000000 */
[----:B------:R-:W-:Y:S01]  /*11520*/  USEL UR5, UR5, URZ, UP0 ;  /* 0x0000003f05057287 */ /* 0x000fe20008000000 */
[----:B------:R-:W-:-:S03]  /*11530*/  SEL R2, R2, RZ, P1 ;  /* 0x000000ff02027207 */ /* 0x000fc60000800000 */
[----:B------:R-:W-:Y:S01]  /*11540*/  LOP3.LUT R3, R3, UR6, RZ, 0x3c, !PT ;  /* 0x0000000603037c12 */ /* 0x000fe2000f8e3cff */
[----:B------:R-:W-:Y:S07]  /*11550*/  @P2 BRA `(.L_x_29) ;  /* 0xffffff7800582947 */ /* 0x000fee000383ffff */
.L_x_22:
[----:B------:R-:W0:Y:S02]  /*11560*/  LDC R2, c[0x0][0x28c] ;  /* 0x0000a300ff027b82 */ /* 0x000e240000000800 */
[----:B0-----:R-:W-:-:S13]  /*11570*/  ISETP.GE.AND P1, PT, R2, 0x1, PT ;  /* 0x000000010200780c */ /* 0x001fda0003f26270 */
[----:B------:R-:W-:Y:S05]  /*11580*/  @!P1 BRA `(.L_x_30) ;  /* 0x0000000000449947 */ /* 0x000fea0003800000 */
[----:B------:R-:W-:Y:S05]  /*11590*/  @!P0 BRA `(.L_x_31) ;  /* 0x0000000000048947 */ /* 0x000fea0003800000 */
[----:B------:R-:W-:Y:S01]  /*115a0*/  BPT.TRAP 0x1 ;  /* 0x000000040000795c */ /* 0x000fe20000300000 */
.L_x_31:
[----:B------:R-:W2:Y:S01]  /*115b0*/  LDL R3, [R1+0x200] ;  /* 0x0002000001037983 */ /* 0x000ea20000100800 */
[----:B-----5:R-:W-:Y:S01]  /*115c0*/  ISETP.NE.AND P0, PT, R19, RZ, PT ;  /* 0x000000ff1300720c */ /* 0x020fe20003f05270 */
[----:B------:R-:W-:-:S12]  /*115d0*/  UISETP.LT.AND UP1, UPT, UR40, 0x1, UPT ;  /* 0x000000012800788c */ /* 0x000fd8000bf21270 */
[----:B------:R-:W-:-:S05]  /*115e0*/  VOTEU.ANY UP0, P0 ;  /* 0x00000000003f7886 */ /* 0x000fca0000000100 */
[----:B------:R-:W-:-:S04]  /*115f0*/  @UP0 USEL UR4, UR40, 0x1, UP1 ;  /* 0x0000000128040887 */ /* 0x000fc80008800000 */
[----:B------:R-:W-:-:S06]  /*11600*/  @UP0 UIADD3 UR4, UR39, UR40, -UR4 ;  /* 0x0000002827040290 */ /* 0x000fcc000fffe804 */
[----:B------:R-:W-:-:S05]  /*11610*/  IMAD.U32 R2, RZ, RZ, UR4 ;  /* 0x00000004ff027e24 */ /* 0x000fca000f8e00ff */
[----:B------:R-:W-:-:S04]  /*11620*/  @P0 SHF.L.U32 R2, R2, 0x3, RZ ;  /* 0x0000000302020819 */ /* 0x000fc800000006ff */
[----:B------:R-:W-:-:S04]  /*11630*/  @P0 LOP3.LUT R2, R2, 0x8, RZ, 0xc0, !PT ;  /* 0x0000000802020812 */ /* 0x000fc800078ec0ff */
[----:B------:R-:W-:-:S04]  /*11640*/  @P0 IADD3 R0, R0, 0x10, R2 ;  /* 0x0000001000000810 */ /* 0x000fc80007ffe002 */
[----:B------:R-:W-:-:S04]  /*11650*/  @P0 PRMT R0, R157, 0x654, R0 ;  /* 0x000006549d000816 */ /* 0x000fc80000000000 */
[----:B------:R0:W-:Y:S01]  /*11660*/  @P0 SYNCS.ARRIVE.TRANS64.RED.A1T0 RZ, [R0+URZ], RZ ;  /* 0x000000ff00ff09a7 */ /* 0x0001e2000810043f */
[----:B--2---:R-:W-:-:S13]  /*11670*/  ISETP.GT.U32.AND P0, PT, R3, 0x1, PT ;  /* 0x000000010300780c */ /* 0x004fda0003f04070 */
[----:B0-----:R-:W-:Y:S05]  /*11680*/  @P0 BRA `(.L_x_30) ;  /* 0x0000000000040947 */ /* 0x001fea0003800000 */
[----:B------:R-:W-:Y:S01]  /*11690*/  BPT.TRAP 0x1 ;  /* 0x000000040000795c */ /* 0x000fe20000300000 */
.L_x_30:
[----:B-----5:R-:W0:Y:S01]  /*116a0*/  S2R R4, SR_TID.X ;  /* 0x0000000000047919 */ /* 0x020e220000002100 */
[----:B------:R-:W1:Y:S01]  /*116b0*/  LDC R3, c[0x0][0x288] ;  /* 0x0000a200ff037b82 */ /* 0x000e620000000800 */
[----:B------:R-:W-:Y:S01]  /*116c0*/  IMAD.SHL.U32 R0, R22, 0x100, RZ ;  /* 0x0000010016007824 */ /* 0x000fe200078e00ff */
[----:B------:R-:W-:Y:S01]  /*116d0*/  UIADD3 UR39, UR40, UR39, URZ ;  /* 0x0000002728277290 */ /* 0x000fe2000fffe03f */
[----:B------:R-:W-:Y:S01]  /*116e0*/  SHF.R.S32.HI R14, RZ, 0x1f, R154 ;  /* 0x0000001fff0e7819 */ /* 0x000fe2000001149a */
[----:B------:R-:W-:Y:S01]  /*116f0*/  ULDC UR4, c[0x0][0x284] ;  /* 0x0000a10000047ab9 */ /* 0x000fe20000000800 */
[----:B------:R-:W-:Y:S01]  /*11700*/  ULDC.64 UR6, c[0x0][0x5d0] ;  /* 0x0001740000067ab9 */ /* 0x000fe20000000a00 */
[----:B------:R-:W-:Y:S01]  /*11710*/  UISETP.GT.U32.AND UP0, UPT, UR39, 0x1, UPT ;  /* 0x000000012700788c */ /* 0x000fe2000bf04070 */
[----:B------:R-:W-:-:S03]  /*11720*/  IMAD.MOV.U32 R163, RZ, RZ, -0x1 ;  /* 0xffffffffffa37424 */ /* 0x000fc600078e00ff */
[----:B------:R-:W-:-:S04]  /*11730*/  UISETP.LT.U32.AND UP0, UPT, UR40, 0x2, UP0 ;  /* 0x000000022800788c */ /* 0x000fc80008701070 */
[----:B------:R-:W-:Y:S01]  /*11740*/  USEL UR5, URZ, 0x1, !UP0 ;  /* 0x000000013f057887 */ /* 0x000fe2000c000000 */
[----:B-1----:R-:W-:Y:S02]  /*11750*/  ISETP.GE.AND P0, PT, R0, R3, PT ;  /* 0x000000030000720c */ /* 0x002fe40003f06270 */
[C---:B0-----:R-:W-:Y:S02]  /*11760*/  LOP3.LUT R2, R4.reuse, 0x3, RZ, 0xc0, !PT ;  /* 0x0000000304027812 */ /* 0x041fe400078ec0ff */
[----:B------:R-:W-:Y:S02]  /*11770*/  SHF.R.U32.HI R156, RZ, 0x7, R4 ;  /* 0x00000007ff9c7819 */ /* 0x000fe40000011604 */
[----:B------:R-:W-:Y:S01]  /*11780*/  LOP3.LUT R21, R4, 0x60, RZ, 0xc0, !PT ;  /* 0x0000006004157812 */ /* 0x000fe200078ec0ff */
[----:B------:R-:W-:Y:S01]  /*11790*/  IMAD R2, R2, -0x2, R3 ;  /* 0xfffffffe02027824 */ /* 0x000fe200078e0203 */
[----:B------:R-:W-:Y:S02]  /*117a0*/  LOP3.LUT R156, R156, 0x1, RZ, 0xc0, !PT ;  /* 0x000000019c9c7812 */ /* 0x000fe400078ec0ff */
[----:B------:R-:W-:-:S02]  /*117b0*/  SHF.R.U32.HI R21, RZ, 0x1, R21 ;  /* 0x00000001ff157819 */ /* 0x000fc40000011615 */
[----:B------:R-:W-:Y:S01]  /*117c0*/  IADD3 R0, -R0, R2, RZ ;  /* 0x0000000200007210 */ /* 0x000fe20007ffe1ff */
[----:B------:R-:W-:Y:S01]  /*117d0*/  IMAD.SHL.U32 R20, R156, 0x40, RZ ;  /* 0x000000409c147824 */ /* 0x000fe200078e00ff */
[----:B------:R-:W-:Y:S02]  /*117e0*/  SHF.R.U32.HI R2, RZ, 0x2, R4 ;  /* 0x00000002ff027819 */ /* 0x000fe40000011604 */
[----:B------:R-:W-:Y:S02]  /*117f0*/  SHF.L.U32 R12, R4, 0x1, RZ ;  /* 0x00000001040c7819 */ /* 0x000fe400000006ff */
[----:B------:R-:W-:Y:S02]  /*11800*/  LOP3.LUT R2, R2, 0x7, RZ, 0xc0, !PT ;  /* 0x0000000702027812 */ /* 0x000fe400078ec0ff */
[----:B------:R-:W-:Y:S02]  /*11810*/  LOP3.LUT R12, R12, 0x6, RZ, 0xc0, !PT ;  /* 0x000000060c0c7812 */ /* 0x000fe400078ec0ff */
[----:B------:R-:W-:-:S02]  /*11820*/  LOP3.LUT R20, R20, 0x40, R2, 0xe2, !PT ;  /* 0x0000004014147812 */ /* 0x000fc400078ee202 */
[-C--:B------:R-:W-:Y:S02]  /*11830*/  IADD3 R2, RZ, -R21.reuse, -R2 ;  /* 0x80000015ff027210 */ /* 0x080fe40007ffe802 */
[----:B------:R-:W-:Y:S02]  /*11840*/  PRMT R12, R12, 0x6540, R22 ;  /* 0x000065400c0c7816 */ /* 0x000fe40000000016 */
[----:B------:R-:W-:Y:S01]  /*11850*/  LOP3.LUT R20, R20, R21, RZ, 0xfc, !PT ;  /* 0x0000001514147212 */ /* 0x000fe200078efcff */
[----:B------:R-:W-:Y:S01]  /*11860*/  IMAD R156, R156, -0x40, R2 ;  /* 0xffffffc09c9c7824 */ /* 0x000fe200078e0202 */
[--C-:B------:R-:W-:Y:S01]  /*11870*/  SHF.R.S32.HI R13, RZ, 0x1f, R12.reuse ;  /* 0x0000001fff0d7819 */ /* 0x100fe2000001140c */
[----:B------:R-:W-:Y:S02]  /*11880*/  IMAD R2, R23, 0xc0, RZ ;  /* 0x000000c017027824 */ /* 0x000fe400078e02ff */
[----:B------:R-:W-:Y:S02]  /*11890*/  IMAD.MOV.U32 R21, RZ, RZ, RZ ;  /* 0x000000ffff157224 */ /* 0x000fe400078e00ff */
[----:B------:R-:W-:Y:S01]  /*118a0*/  IMAD.WIDE.U32 R4, R154, UR6, R12 ;  /* 0x000000069a047c25 */ /* 0x000fe2000f8e000c */
[----:B------:R-:W-:-:S02]  /*118b0*/  IADD3 R156, -R2, UR4, R156 ;  /* 0x00000004029c7c10 */ /* 0x000fc4000fffe19c */
[----:B------:R-:W-:Y:S01]  /*118c0*/  ISETP.GE.OR P0, PT, R2, UR4, P0 ;  /* 0x0000000402007c0c */ /* 0x000fe20008706670 */
[----:B------:R-:W-:Y:S01]  /*118d0*/  USHF.R.U32.HI UR4, URZ, 0x1, UR39 ;  /* 0x000000013f047899 */ /* 0x000fe20008011627 */
[----:B------:R-:W-:Y:S01]  /*118e0*/  IMAD R2, R14, UR6, RZ ;  /* 0x000000060e027c24 */ /* 0x000fe2000f8e02ff */
[----:B------:R-:W-:Y:S01]  /*118f0*/  ULOP3.LUT UR39, UR39, 0x1, URZ, 0xc0, !UPT ;  /* 0x0000000127277892 */ /* 0x000fe2000f8ec03f */
[----:B------:R-:W-:Y:S01]  /*11900*/  IMAD.WIDE R20, R23, 0xc0, R20 ;  /* 0x000000c017147825 */ /* 0x000fe200078e0214 */
[----:B------:R-:W-:-:S03]  /*11910*/  ULOP3.LUT UR4, UR4, 0x1, URZ, 0xc0, !UPT ;  /* 0x0000000104047892 */ /* 0x000fc6000f8ec03f */
[----:B------:R-:W-:Y:S01]  /*11920*/  IMAD R2, R154, UR7, R2 ;  /* 0x000000079a027c24 */ /* 0x000fe2000f8e0202 */
[----:B------:R-:W-:-:S04]  /*11930*/  UISETP.NE.U32.AND UP1, UPT, UR4, 0x1, UPT ;  /* 0x000000010400788c */ /* 0x000fc8000bf25070 */
[----:B------:R-:W-:Y:S01]  /*11940*/  UISETP.GT.U32.AND UP1, UPT, UR40, 0x1, !UP1 ;  /* 0x000000012800788c */ /* 0x000fe2000cf24070 */
[----:B------:R-:W-:-:S03]  /*11950*/  IADD3 R5, R5, R2, RZ ;  /* 0x0000000205057210 */ /* 0x000fc60007ffe0ff */
[----:B------:R-:W-:-:S04]  /*11960*/  USEL UR4, URZ, 0x1, !UP1 ;  /* 0x000000013f047887 */ /* 0x000fc8000c800000 */
[----:B------:R-:W-:Y:S01]  /*11970*/  ULOP3.LUT UR38, UR4, UR38, UR5, 0x96, !UPT ;  /* 0x0000002604267292 */ /* 0x000fe2000f8e9605 */
[----:B------:R-:W-:Y:S11]  /*11980*/  @P0 BRA `(.L_x_32) ;  /* 0x000000d000f40947 */ /* 0x000ff60003800000 */
[----:B------:R-:W0:Y:S01]  /*11990*/  LDC.64 R2, c[0x0][0x5c8] ;  /* 0x00017200ff027b82 */ /* 0x000e220000000a00 */
[----:B------:R-:W-:Y:S01]  /*119a0*/  ULDC.64 UR4, c[0x0][0x5c0] ;  /* 0x0001700000047ab9 */ /* 0x000fe20000000a00 */
[----:B------:R-:W-:Y:S01]  /*119b0*/  BSSY B0, `(.L_x_32) ;  /* 0x0000d3a000007945 */ /* 0x000fe20003800000 */
[-C--:B0-----:R-:W-:Y:S01]  /*119c0*/  IMAD R6, R21, R2.reuse, RZ ;  /* 0x0000000215067224 */ /* 0x081fe200078e02ff */
[----:B------:R-:W-:Y:S01]  /*119d0*/  SHF.L.U64.HI R9, R2, 0x3, R3 ;  /* 0x0000000302097819 */ /* 0x000fe20000010203 */
[----:B------:R-:W-:-:S04]  /*119e0*/  IMAD.WIDE.U32 R4, R20, R2, R4 ;  /* 0x0000000214047225 */ /* 0x000fc800078e0004 */
[----:B------:R-:W-:Y:S01]  /*119f0*/  IMAD R6, R20, R3, R6 ;  /* 0x0000000314067224 */ /* 0x000fe200078e0206 */
[----:B------:R-:W-:Y:S01]  /*11a00*/  IADD3 R4, P0, R4, UR4, RZ ;  /* 0x0000000404047c10 */ /* 0x000fe2000ff1e0ff */
[----:B------:R-:W-:-:S03]  /*11a10*/  IMAD.SHL.U32 R8, R2, 0x8, RZ ;  /* 0x0000000802087824 */ /* 0x000fc600078e00ff */
[----:B------:R-:W-:Y:S02]  /*11a20*/  IADD3 R6, R5, R6, RZ ;  /* 0x0000000605067210 */ /* 0x000fe40007ffe0ff */
[-C--:B------:R-:W-:Y:S02]  /*11a30*/  IADD3 R10, P1, R8, R4.reuse, RZ ;  /* 0x00000004080a7210 */ /* 0x080fe40007f3e0ff */
[----:B------:R-:W-:Y:S02]  /*11a40*/  IADD3.X R5, R6, UR5, RZ, P0, !PT ;  /* 0x0000000506057c10 */ /* 0x000fe400087fe4ff */
[C---:B------:R-:W-:Y:S02]  /*11a50*/  LEA R6, P0, R2.reuse, R4, 0x7 ;  /* 0x0000000402067211 */ /* 0x040fe400078038ff */
[-C--:B------:R-:W-:Y:S02]  /*11a60*/  IADD3.X R11, R9, R5.reuse, RZ, P1, !PT ;  /* 0x00000005090b7210 */ /* 0x080fe40000ffe4ff */
[----:B------:R-:W-:-:S02]  /*11a70*/  LEA.HI.X R7, R2, R5, R3, 0x7, P0 ;  /* 0x0000000502077211 */ /* 0x000fc400000f3c03 */
[----:B------:R-:W-:Y:S02]  /*11a80*/  ISETP.NE.AND P0, PT, R18, RZ, PT ;  /* 0x000000ff1200720c */ /* 0x000fe40003f05270 */
[----:B------:R-:W-:-:S05]  /*11a90*/  IADD3 R8, P2, R8, R6, RZ ;  /* 0x0000000608087210 */ /* 0x000fca0007f5e0ff */
[----:B------:R-:W-:-:S06]  /*11aa0*/  IMAD.X R9, R9, 0x1, R7, P2 ;  /* 0x0000000109097824 */ /* 0x000fcc00010e0607 */
[----:B------:R-:W-:Y:S05]  /*11ab0*/  @!P0 BRA `(.L_x_33) ;  /* 0x0000009800948947 */ /* 0x000fea0003800000 */
[----:B------:R-:W0:Y:S01]  /*11ac0*/  LDC.64 R22, c[0x0][0x5b0] ;  /* 0x00016c00ff167b82 */ /* 0x000e220000000a00 */
[----:B------:R-:W-:Y:S01]  /*11ad0*/  ULDC.64 UR4, c[0x0][0x5b8] ;  /* 0x00016e0000047ab9 */ /* 0x000fe20000000a00 */
[----:B------:R-:W-:Y:S01]  /*11ae0*/  ISETP.GE.AND P0, PT, R156, 0x1, PT ;  /* 0x000000019c00780c */ /* 0x000fe20003f06270 */
[----:B------:R-:W-:Y:S01]  /*11af0*/  IMAD R14, R14, UR4, RZ ;  /* 0x000000040e0e7c24 */ /* 0x000fe2000f8e02ff */
[----:B------:R-:W-:Y:S01]  /*11b00*/  BSSY B1, `(.L_x_34) ;  /* 0x000000e000017945 */ /* 0x000fe20003800000 */
[----:B------:R-:W-:Y:S01]  /*11b10*/  IMAD.WIDE.U32 R158, R154, UR4, R12 ;  /* 0x000000049a9e7c25 */ /* 0x000fe2000f8e000c */
[----:B------:R-:W-:Y:S02]  /*11b20*/  ISETP.LT.OR P2, PT, R0, 0x1, !P0 ;  /* 0x000000010000780c */ /* 0x000fe40004741670 */
[----:B------:R-:W1:Y:S01]  /*11b30*/  LDC.64 R152, c[0x0][0x5a8] ;  /* 0x00016a00ff987b82 */ /* 0x000e620000000a00 */
[----:B------:R-:W-:-:S05]  /*11b40*/  IMAD R154, R154, UR5, R14 ;  /* 0x000000059a9a7c24 */ /* 0x000fca000f8e020e */
[----:B------:R-:W-:Y:S01]  /*11b50*/  IADD3 R155, R159, R154, RZ ;  /* 0x0000009a9f9b7210 */ /* 0x000fe20007ffe0ff */
[----:B------:R-:W-:Y:S02]  /*11b60*/  IMAD.MOV.U32 R154, RZ, RZ, R158 ;  /* 0x000000ffff9a7224 */ /* 0x000fe400078e009e */
[-C--:B0-----:R-:W-:Y:S02]  /*11b70*/  IMAD R162, R21, R22.reuse, RZ ;  /* 0x0000001615a27224 */ /* 0x081fe400078e02ff */
[----:B------:R-:W-:-:S04]  /*11b80*/  IMAD.WIDE.U32 R2, R20, R22, R154 ;  /* 0x0000001614027225 */ /* 0x000fc800078e009a */
[----:B------:R-:W-:Y:S01]  /*11b90*/  IMAD R162, R20, R23, R162 ;  /* 0x0000001714a27224 */ /* 0x000fe200078e02a2 */
[----:B-1----:R-:W-:-:S04]  /*11ba0*/  IADD3 R14, P1, R2, R152, RZ ;  /* 0x00000098020e7210 */ /* 0x002fc80007f3e0ff */
[----:B------:R-:W-:Y:S01]  /*11bb0*/  IADD3.X R15, R153, R3, R162, P1, !PT ;  /* 0x00000003990f7210 */ /* 0x000fe20000ffe4a2 */
[----:B------:R-:W-:Y:S08]  /*11bc0*/  @P2 BRA `(.L_x_35) ;  /* 0x0000000000042947 */ /* 0x000ff00003800000 */
[----:B------:R0:W5:Y:S02]  /*11bd0*/  LDG.E.U8 R16, desc[UR36][R14.64] ;  /* 0x000000240e107981 */ /* 0x000164000c1e1100 */
.L_x_35:
[----:B------:R-:W-:Y:S05]  /*11be0*/  BSYNC B1 ;  /* 0x0000000000017941 */ /* 0x000fea0003800000 */
.L_x_34:
[----:B------:R-:W2:Y:S01]  /*11bf0*/  LDL.LU R3, [R1] ;  /* 0x0000000001037983 */ /* 0x000ea20000300800 */
[----:B-----5:R-:W-:Y:S01]  /*11c00*/  LOP3.LUT R2, R16, 0xffff, RZ, 0xc0, !PT ;  /* 0x0000ffff10027812 */ /* 0x020fe200078ec0ff */
[----:B------:R-:W-:Y:S01]  /*11c10*/  BSSY B1, `(.L_x_36) ;  /* 0x000000a000017945 */ /* 0x000fe20003800000 */
[----:B------:R-:W-:Y:S02]  /*11c20*/  ISETP.LT.OR P1, PT, R0, 0x2, !P0 ;  /* 0x000000020000780c */ /* 0x000fe40004721670 */
[----:B------:R-:W-:-:S05]  /*11c30*/  PRMT R2, R2, 0x8880, RZ ;  /* 0x0000888002027816 */ /* 0x000fca00000000ff */
[----:B------:R-:W-:-:S04]  /*11c40*/  IMAD R2, R2, R18, RZ ;  /* 0x0000001202027224 */ /* 0x000fc800078e02ff */
[----:B--2---:R-:W-:-:S05]  /*11c50*/  @!P2 IMAD R3, R3, R17, R2 ;  /* 0x000000110303a224 */ /* 0x004fca00078e0202 */
[----:B------:R1:W-:Y:S01]  /*11c60*/  @!P2 STG.E.U8 desc[UR36][R4.64], R3 ;  /* 0x000000030400a986 */ /* 0x0003e2000c101124 */
[----:B------:R-:W-:Y:S05]  /*11c70*/  @P1 BRA `(.L_x_37) ;  /* 0x00000000000c1947 */ /* 0x000fea0003800000 */
[----:B------:R-:W2:Y:S02]  /*11c80*/  LDG.E.U8 R16, desc[UR36][R14.64+0x1] ;  /* 0x000001240e107981 */ /* 0x000ea4000c1e1100 */
[----:B--2---:R-:W-:-:S05]  /*11c90*/  PRMT R2, R16, 0x8880, RZ ;  /* 0x0000888010027816 */ /* 0x004fca00000000ff */
[----:B------:R-:W-:-:S07]  /*11ca0*/  IMAD R2, R2, R18, RZ ;  /* 0x0000001202027224 */ /* 0x000fce00078e02ff */
.L_x_37:
[----:B------:R-:W-:Y:S05]  /*11cb0*/  BSYNC B1 ;  /* 0x0000000000017941 */ /* 0x000fea0003800000 */
.L_x_36:
[----:B-1----:R-:W2:Y:S01]  /*11cc0*/  LDL.LU R3, [R1+0x4] ;  /* 0x0000040001037983 */ /* 0x002ea20000300800 */
[C---:B------:R-:W-:Y:S01]  /*11cd0*/  SHF.L.U64.HI R161, R22.reuse, 0x3, R23 ;  /* 0x0000000316a17819 */ /* 0x040fe20000010217 */
[----:B------:R-:W-:Y:S01]  /*11ce0*/  BSSY B1, `(.L_x_38) ;  /* 0x000000e000017945 */ /* 0x000fe20003800000 */
[----:B------:R-:W-:-:S05]  /*11cf0*/  SHF.L.U32 R160, R22, 0x3, RZ ;  /* 0x0000000316a07819 */ /* 0x000fca00000006ff */
[----:B------:R-:W-:-:S04]  /*11d00*/  IMAD.WIDE.U32 R12, R20, R22, R160 ;  /* 0x00000016140c7225 */ /* 0x000fc800078e00a0 */
[----:B------:R-:W-:Y:S01]  /*11d10*/  IMAD.IADD R162, R162, 0x1, R13 ;  /* 0x00000001a2a27824 */ /* 0x000fe200078e020d */
[----:B------:R-:W-:-:S04]  /*11d20*/  IADD3 R12, P2, P3, R158, R152, R12 ;  /* 0x000000989e0c7210 */ /* 0x000fc80007b5e00c */
[----:B------:R-:W-:Y:S01]  /*11d30*/  IADD3.X R13, R155, R153, R162, P2, P3 ;  /* 0x000000999b0d7210 */ /* 0x000fe200017e64a2 */
[----:B--2---:R-:W-:-:S05]  /*11d40*/  @!P1 IMAD R3, R3, R17, R2 ;  /* 0x0000001103039224 */ /* 0x004fca00078e0202 */
[----:B------:R1:W-:Y:S01]  /*11d50*/  @!P1 STG.E.U8 desc[UR36][R4.64+0x1], R3 ;  /* 0x0000010304009986 */ /* 0x0003e2000c101124 */
[----:B------:R-:W-:-:S04]  /*11d60*/  ISETP.GE.AND P1, PT, R156, 0x9, PT ;  /* 0x000000099c00780c */ /* 0x000fc80003f26270 */
[----:B------:R-:W-:-:S13]  /*11d70*/  ISETP.LT.OR P4, PT, R0, 0x1, !P1 ;  /* 0x000000010000780c */ /* 0x000fda0004f81670 */
[----:B-1----:R-:W-:Y:S05]  /*11d80*/  @P4 BRA `(.L_x_39) ;  /* 0x00000000000c4947 */ /* 0x002fea0003800000 */
[----:B------:R-:W2:Y:S02]  /*11d90*/  LDG.E.U8 R16, desc[UR36][R12.64] ;  /* 0x000000240c107981 */ /* 0x000ea4000c1e1100 */
[----:B--2---:R-:W-:-:S05]  /*11da0*/  PRMT R2, R16, 0x8880, RZ ;  /* 0x0000888010027816 */ /* 0x004fca00000000ff */
[----:B------:R-:W-:-:S07]  /*11db0*/  IMAD R2, R2, R18, RZ ;  /* 0x0000001202027224 */ /* 0x000fce00078e02ff */
.L_x_39:
[----:B------:R-:W-:Y:S05]  /*11dc0*/  BSYNC B1 ;  /* 0x0000000000017941 */ /* 0x000fea0003800000 */
.L_x_38:
[----:B------:R-:W2:Y:S01]  /*11dd0*/  LDL.LU R3, [R1+0x8] ;  /* 0x0000080001037983 */ /* 0x000ea20000300800 */
[C---:B------:R-:W-:Y:S01]  /*11de0*/  ISETP.LT.OR P2, PT, R0.reuse, 0x2, !P1 ;  /* 0x000000020000780c */ /* 0x040fe20004f41670 */
[----:B------:R-:W-:Y:S01]  /*11df0*/  BSSY B1, `(.L_x_40) ;  /* 0x000000a000017945 */ /* 0x000fe20003800000 */
[C---:B------:R-:W-:Y:S02]  /*11e00*/  ISETP.LT.OR P3, PT, R0.reuse, 0x9, !P0 ;  /* 0x000000090000780c */ /* 0x040fe40004761670 */
[----:B------:R-:W-:Y:S01]  /*11e10*/  ISETP.LT.OR P5, PT, R0, 0x9, !P1 ;  /* 0x000000090000780c */ /* 0x000fe20004fa1670 */
[----:B--2---:R-:W-:-:S05]  /*11e20*/  @!P4 IMAD R3, R3, R17, R2 ;  /* 0x000000110303c224 */ /* 0x004fca00078e0202 */
[----:B------:R1:W-:Y:S01]  /*11e30*/  @!P4 STG.E.U8 desc[UR36][R10.64], R3 ;  /* 0x000000030a00c986 */ /* 0x0003e2000c101124 */
[----:B------:R-:W-:Y:S02]  /*11e40*/  ISETP.LT.OR P4, PT, R0, 0xa, !P0 ;  /* 0x0000000a0000780c */ /* 0x000fe40004781670 */
[----:B------:R-:W-:Y:S11]  /*11e50*/  @P2 BRA `(.L_x_41) ;  /* 0x00000000000c2947 */ /* 0x000ff60003800000 */
[----:B------:R-:W2:Y:S02]  /*11e60*/  LDG.E.U8 R16, desc[UR36][R12.64+0x1] ;  /* 0x000001240c107981 */ /* 0x000ea4000c1e1100 */
[----:B--2---:R-:W-:-:S05]  /*11e70*/  PRMT R2, R16, 0x8880, RZ ;  /* 0x0000888010027816 */ /* 0x004fca00000000ff */
[----:B------:R-:W-:-:S07]  /*11e80*/  IMAD R2, R2, R18, RZ ;  /* 0x0000001202027224 */ /* 0x000fce00078e02ff */
.L_x_41:
[----:B------:R-:W-:Y:S05]  /*11e90*/  BSYNC B1 ;  /* 0x0000000000017941 */ /* 0x000fea0003800000 */
.L_x_40:
[----:B-1----:R-:W2:Y:S01]  /*11ea0*/  LDL.LU R3, [R1+0xc] ;  /* 0x00000c0001037983 */ /* 0x002ea20000300800 */
[----:B------:R-:W-:Y:S01]  /*11eb0*/  BSSY B1, `(.L_x_42) ;  /* 0x0000007000017945 */ /* 0x000fe20003800000 */
[----:B--2---:R-:W-:-:S05]  /*11ec0*/  @!P2 IMAD R3, R3, R17, R2 ;  /* 0x000000110303a224 */ /* 0x004fca00078e0202 */
[----:B------:R1:W-:Y:S01]  /*11ed0*/  @!P2 STG.E.U8 desc[UR36][R10.64+0x1], R3 ;  /* 0x000001030a00a986 */ /* 0x0003e2000c101124 */
[----:B------:R-:W-:Y:S05]  /*11ee0*/  @P3 BRA `(.L_x_43) ;  /* 0x00000000000c3947 */ /* 0x000fea0003800000 */
[----:B------:R-:W2:Y:S02]  /*11ef0*/  LDG.E.U8 R16, desc[UR36][R14.64+0x8] ;  /* 0x000008240e107981 */ /* 0x000ea4000c1e1100 */
[----:B--2---:R-:W-:-:S05]  /*11f00*/  PRMT R2, R16, 0x8880, RZ ;  /* 0x0000888010027816 */ /* 0x004fca00000000ff */
[----:B------:R-:W-:-:S07]  /*11f10*/  IMAD R2, R2, R18, RZ ;  /* 0x0000001202027224 */ /* 0x000fce00078e02ff */
.L_x_43:
[----:B------:R-:W-:Y:S05]  /*11f20*/  BSYNC B1 ;  /* 0x0000000000017941 */ /* 0x000fea0003800000 */
.L_x_42:
        /* <DEDUP_REMOVED lines=8> */
.L_x_45:
[----:B------:R-:W-:Y:S05]  /*11fb0*/  BSYNC B1 ;  /* 0x0000000000017941 */ /* 0x000fea0003800000 */
.L_x_44:
        /* <DEDUP_REMOVED lines=8> */
.L_x_47:
[----:B------:R-:W-:Y:S05]  /*12040*/  BSYNC B1 ;  /* 0x0000000000017941 */ /* 0x000fea0003800000 */
.L_x_46:
[----:B-1----:R-:W2:Y:S01]  /*12050*/  LDL.LU R3, [R1+0x18] ;  /* 0x0000180001037983 */ /* 0x002ea20000300800 */
        /* <DEDUP_REMOVED lines=11> */
.L_x_49:
[----:B------:R-:W-:Y:S05]  /*12110*/  BSYNC B1 ;  /* 0x0000000000017941 */ /* 0x000fea0003800000 */
.L_x_48:
        /* <DEDUP_REMOVED lines=8> */
.L_x_51:
[----:B------:R-:W-:Y:S05]  /*121a0*/  BSYNC B1 ;  /* 0x0000000000017941 */ /* 0x000fea0003800000 */
.L_x_50:
        /* <DEDUP_REMOVED lines=8> */
.L_x_53:
[----:B------:R-:W-:Y:S05]  /*12230*/  BSYNC B1 ;  /* 0x0000000000017941 */ /* 0x000fea0003800000 */
.L_x_52:
        /* <DEDUP_REMOVED lines=8> */
.L_x_55:
[----:B------:R-:W-:Y:S05]  /*122c0*/  BSYNC B1 ;  /* 0x0000000000017941 */ /* 0x000fea0003800000 */
.L_x_54:
        /* <DEDUP_REMOVED lines=12> */
.L_x_57:
[----:B------:R-:W-:Y:S05]  /*12390*/  BSYNC B1 ;  /* 0x0000000000017941 */ /* 0x000fea0003800000 */
.L_x_56:
        /* <DEDUP_REMOVED lines=8> */
.L_x_59:
[----:B------:R-:W-:Y:S05]  /*12420*/  BSYNC B1 ;  /* 0x0000000000017941 */ /* 0x000fea0003800000 */
.L_x_58:
        /* <DEDUP_REMOVED lines=8> */
.L_x_61:
[----:B------:R-:W-:Y:S05]  /*124b0*/  BSYNC B1 ;  /* 0x0000000000017941 */ /* 0x000fea0003800000 */
.L_x_60:
        /* <DEDUP_REMOVED lines=8> */
.L_x_63:
[----:B------:R-:W-:Y:S05]  /*12540*/  BSYNC B1 ;  /* 0x0000000000017941 */ /* 0x000fea0003800000 */
.L_x_62:
        /* <DEDUP_REMOVED lines=12> */
.L_x_65:
[----:B------:R-:W-:Y:S05]  /*12610*/  BSYNC B1 ;  /* 0x0000000000017941 */ /* 0x000fea0003800000 */
.L_x_64:
        /* <DEDUP_REMOVED lines=8> */
.L_x_67:
[----:B------:R-:W-:Y:S05]  /*126a0*/  BSYNC B1 ;  /* 0x0000000000017941 */ /* 0x000fea0003800000 */
.L_x_66:
        /* <DEDUP_REMOVED lines=8> */
.L_x_69:
[----:B------:R-:W-:Y:S05]  /*12730*/  BSYNC B1 ;  /* 0x0000000000017941 */ /* 0x000fea0003800000 */
.L_x_68:
        /* <DEDUP_REMOVED lines=8> */
.L_x_71:
[----:B------:R-:W-:Y:S05]  /*127c0*/  BSYNC B1 ;  /* 0x0000000000017941 */ /* 0x000fea0003800000 */
.L_x_70:
        /* <DEDUP_REMOVED lines=12> */
.L_x_73:
[----:B------:R-:W-:Y:S05]  /*12890*/  BSYNC B1 ;  /* 0x0000000000017941 */ /* 0x000fea0003800000 */
.L_x_72:
        /* <DEDUP_REMOVED lines=8> */
.L_x_75:
[----:B------:R-:W-:Y:S05]  /*12920*/  BSYNC B1 ;  /* 0x0000000000017941 */ /* 0x000fea0003800000 */
.L_x_74:
        /* <DEDUP_REMOVED lines=8> */
.L_x_77:
[----:B------:R-:W-:Y:S05]  /*129b0*/  BSYNC B1 ;  /* 0x0000000000017941 */ /* 0x000fea0003800000 */
.L_x_76:
        /* <DEDUP_REMOVED lines=8> */
.L_x_79:
[----:B------:R-:W-:Y:S05]  /*12a40*/  BSYNC B1 ;  /* 0x0000000000017941 */ /* 0x000fea0003800000 */
.L_x_78:
        /* <DEDUP_REMOVED lines=12> */
.L_x_81:
[----:B------:R-:W-:Y:S05]  /*12b10*/  BSYNC B1 ;  /* 0x0000000000017941 */ /* 0x000fea0003800000 */
.L_x_80:
        /* <DEDUP_REMOVED lines=8> */
.L_x_83:
[----:B------:R-:W-:Y:S05]  /*12ba0*/  BSYNC B1 ;  /* 0x0000000000017941 */ /* 0x000fea0003800000 */
.L_x_82:
        /* <DEDUP_REMOVED lines=8> */
.L_x_85:
[----:B------:R-:W-:Y:S05]  /*12c30*/  BSYNC B1 ;  /* 0x0000000000017941 */ /* 0x000fea0003800000 */
.L_x_84:
        /* <DEDUP_REMOVED lines=8> */
.L_x_87:
[----:B------:R-:W-:Y:S05]  /*12cc0*/  BSYNC B1 ;  /* 0x0000000000017941 */ /* 0x000fea0003800000 */
.L_x_86:
        /* <DEDUP_REMOVED lines=12> */
.L_x_89:
[----:B------:R-:W-:Y:S05]  /*12d90*/  BSYNC B1 ;  /* 0x0000000000017941 */ /* 0x000fea0003800000 */
.L_x_88:
        /* <DEDUP_REMOVED lines=8> */
.L_x_91:
[----:B------:R-:W-:Y:S05]  /*12e20*/  BSYNC B1 ;  /* 0x0000000000017941 */ /* 0x000fea0003800000 */
.L_x_90:
        /* <DEDUP_REMOVED lines=8> */
.L_x_93:
[----:B------:R-:W-:Y:S05]  /*12eb0*/  BSYNC B1 ;  /* 0x0000000000017941 */ /* 0x000fea0003800000 */
.L_x_92:
        /* <DEDUP_REMOVED lines=8> */
.L_x_95:
[----:B------:R-:W-:Y:S05]  /*12f40*/  BSYNC B1 ;  /* 0x0000000000017941 */ /* 0x000fea0003800000 */
.L_x_94:
        /* <DEDUP_REMOVED lines=12> */
.L_x_97:
[----:B------:R-:W-:Y:S05]  /*13010*/  BSYNC B1 ;  /* 0x0000000000017941 */ /* 0x000fea0003800000 */
.L_x_96:
        /* <DEDUP_REMOVED lines=8> */
.L_x_99:
[----:B------:R-:W-:Y:S05]  /*130a0*/  BSYNC B1 ;  /* 0x0000000000017941 */ /* 0x000fea0003800000 */
.L_x_98:
        /* <DEDUP_REMOVED lines=8> */
.L_x_101:
[----:B------:R-:W-:Y:S05]  /*13130*/  BSYNC B1 ;  /* 0x0000000000017941 */ /* 0x000fea0003800000 */
.L_x_100:
        /* <DEDUP_REMOVED lines=8> */
.L_x_103:
[----:B------:R-:W-:Y:S05]  /*131c0*/  BSYNC B1 ;  /* 0x0000000000017941 */ /* 0x000fea0003800000 */
.L_x_102:
        /* <DEDUP_REMOVED lines=12> */
.L_x_105:
[----:B------:R-:W-:Y:S05]  /*13290*/  BSYNC B1 ;  /* 0x0000000000017941 */ /* 0x000fea0003800000 */
.L_x_104:
        /* <DEDUP_REMOVED lines=8> */
.L_x_107:
[----:B------:R-:W-:Y:S05]  /*13320*/  BSYNC B1 ;  /* 0x0000000000017941 */ /* 0x000fea0003800000 */
.L_x_106:
        /* <DEDUP_REMOVED lines=8> */
.L_x_109:
[----:B------:R-:W-:Y:S05]  /*133b0*/  BSYNC B1 ;  /* 0x0000000000017941 */ /* 0x000fea0003800000 */
.L_x_108:
        /* <DEDUP_REMOVED lines=8> */
.L_x_111:
[----:B------:R-:W-:Y:S05]  /*13440*/  BSYNC B1 ;  /* 0x0000000000017941 */ /* 0x000fea0003800000 */
.L_x_110:
        /* <DEDUP_REMOVED lines=12> */
.L_x_113:
[----:B------:R-:W-:Y:S05]  /*13510*/  BSYNC B1 ;  /* 0x0000000000017941 */ /* 0x000fea0003800000 */
.L_x_112:
        /* <DEDUP_REMOVED lines=8> */
.L_x_115:
[----:B------:R-:W-:Y:S05]  /*135a0*/  BSYNC B1 ;  /* 0x0000000000017941 */ /* 0x000fea0003800000 */
.L_x_114:
        /* <DEDUP_REMOVED lines=8> */
.L_x_117:
[----:B------:R-:W-:Y:S05]  /*13630*/  BSYNC B1 ;  /* 0x0000000000017941 */ /* 0x000fea0003800000 */
.L_x_116:
        /* <DEDUP_REMOVED lines=8> */
.L_x_119:
[----:B------:R-:W-:Y:S05]  /*136c0*/  BSYNC B1 ;  /* 0x0000000000017941 */ /* 0x000fea0003800000 */
.L_x_118:
        /* <DEDUP_REMOVED lines=12> */
.L_x_121:
[----:B------:R-:W-:Y:S05]  /*13790*/  BSYNC B1 ;  /* 0x0000000000017941 */ /* 0x000fea0003800000 */
.L_x_120:
        /* <DEDUP_REMOVED lines=8> */
.L_x_123:
[----:B------:R-:W-:Y:S05]  /*13820*/  BSYNC B1 ;  /* 0x0000000000017941 */ /* 0x000fea0003800000 */
.L_x_122:
        /* <DEDUP_REMOVED lines=8> */
.L_x_125:
[----:B------:R-:W-:Y:S05]  /*138b0*/  BSYNC B1 ;  /* 0x0000000000017941 */ /* 0x000fea0003800000 */
.L_x_124:
        /* <DEDUP_REMOVED lines=8> */
.L_x_127:
[----:B------:R-:W-:Y:S05]  /*13940*/  BSYNC B1 ;  /* 0x0000000000017941 */ /* 0x000fea0003800000 */
.L_x_126:
        /* <DEDUP_REMOVED lines=12> */
.L_x_129:
[----:B------:R-:W-:Y:S05]  /*13a10*/  BSYNC B1 ;  /* 0x0000000000017941 */ /* 0x000fea0003800000 */
.L_x_128:
        /* <DEDUP_REMOVED lines=8> */
.L_x_131:
[----:B------:R-:W-:Y:S05]  /*13aa0*/  BSYNC B1 ;  /* 0x0000000000017941 */ /* 0x000fea0003800000 */
.L_x_130:
        /* <DEDUP_REMOVED lines=8> */
.L_x_133:
[----:B------:R-:W-:Y:S05]  /*13b30*/  BSYNC B1 ;  /* 0x0000000000017941 */ /* 0x000fea0003800000 */
.L_x_132:
        /* <DEDUP_REMOVED lines=8> */
.L_x_135:
[----:B------:R-:W-:Y:S05]  /*13bc0*/  BSYNC B1 ;  /* 0x0000000000017941 */ /* 0x000fea0003800000 */
.L_x_134:
        /* <DEDUP_REMOVED lines=12> */
.L_x_137:
[----:B------:R-:W-:Y:S05]  /*13c90*/  BSYNC B1 ;  /* 0x0000000000017941 */ /* 0x000fea0003800000 */
.L_x_136:
        /* <DEDUP_REMOVED lines=8> */
.L_x_139:
[----:B------:R-:W-:Y:S05]  /*13d20*/  BSYNC B1 ;  /* 0x0000000000017941 */ /* 0x000fea0003800000 */
.L_x_138:
        /* <DEDUP_REMOVED lines=8> */
.L_x_141:
[----:B------:R-:W-:Y:S05]  /*13db0*/  BSYNC B1 ;  /* 0x0000000000017941 */ /* 0x000fea0003800000 */
.L_x_140:
        /* <DEDUP_REMOVED lines=8> */
.L_x_143:
[----:B------:R-:W-:Y:S05]  /*13e40*/  BSYNC B1 ;  /* 0x0000000000017941 */ /* 0x000fea0003800000 */
.L_x_142:
        /* <DEDUP_REMOVED lines=12> */
.L_x_145:
[----:B------:R-:W-:Y:S05]  /*13f10*/  BSYNC B1 ;  /* 0x0000000000017941 */ /* 0x000fea0003800000 */
.L_x_144:
        /* <DEDUP_REMOVED lines=8> */
.L_x_147:
[----:B------:R-:W-:Y:S05]  /*13fa0*/  BSYNC B1 ;  /* 0x0000000000017941 */ /* 0x000fea0003800000 */
.L_x_146:
        /* <DEDUP_REMOVED lines=8> */
.L_x_149:
[----:B------:R-:W-:Y:S05]  /*14030*/  BSYNC B1 ;  /* 0x0000000000017941 */ /* 0x000fea0003800000 */
.L_x_148:
        /* <DEDUP_REMOVED lines=8> */
.L_x_151:
[----:B------:R-:W-:Y:S05]  /*140c0*/  BSYNC B1 ;  /* 0x0000000000017941 */ /* 0x000fea0003800000 */
.L_x_150:
        /* <DEDUP_REMOVED lines=12> */
.L_x_153:
[----:B------:R-:W-:Y:S05]  /*14190*/  BSYNC B1 ;  /* 0x0000000000017941 */ /* 0x000fea0003800000 */
.L_x_152:
        /* <DEDUP_REMOVED lines=8> */
.L_x_155:
[----:B------:R-:W-:Y:S05]  /*14220*/  BSYNC B1 ;  /* 0x0000000000017941 */ /* 0x000fea0003800000 */
.L_x_154:
        /* <DEDUP_REMOVED lines=8> */
.L_x_157:
[----:B------:R-:W-:Y:S05]  /*142b0*/  BSYNC B1 ;  /* 0x0000000000017941 */ /* 0x000fea0003800000 */
.L_x_156:
        /* <DEDUP_REMOVED lines=8> */
.L_x_159:
[----:B------:R-:W-:Y:S05]  /*14340*/  BSYNC B1 ;  /* 0x0000000000017941 */ /* 0x000fea0003800000 */
.L_x_158:
        /* <DEDUP_REMOVED lines=12> */
.L_x_161:
[----:B------:R-:W-:Y:S05]  /*14410*/  BSYNC B1 ;  /* 0x0000000000017941 */ /* 0x000fea0003800000 */
.L_x_160:
        /* <DEDUP_REMOVED lines=8> */
.L_x_163:
[----:B------:R-:W-:Y:S05]  /*144a0*/  BSYNC B1 ;  /* 0x0000000000017941 */ /* 0x000fea0003800000 */
.L_x_162:
[----:B-1----:R-:W2:Y:S01]  /*144b0*/  LDL.LU R3, [R1+0x100] ;  /* 0x0001000001037983 */ /* 0x002ea20000300800 */
[----:B------:R-:W-:Y:S01]  /*144c0*/  BSSY B1, `(.L_x_164) ;  /* 0x0000007000017945 */ /* 0x000fe20003800000 */
[----:B--2---:R-:W-:-:S05]  /*144d0*/  @!P3 IMAD R3, R3, R17, R2 ;  /* 0x000000110303b224 */ /* 0x004fca00078e0202 */
[----:B------:R1:W-:Y:S01]  /*144e0*/  @!P3 STG.E.U8 desc[UR36][R4.64+0x80], R3 ;  /* 0x000080030400b986 */ /* 0x0003e2000c101124 */
[----:B------:R-:W-:Y:S05]  /*144f0*/  @P5 BRA `(.L_x_165) ;  /* 0x00000000000c5947 */ /* 0x000fea0003800000 */
[----:B------:R-:W1:Y:S02]  /*14500*/  LDG.E.U8 R16, desc[UR36][R14.64+0x81] ;  /* 0x000081240e107981 */ /* 0x000e64000c1e1100 */
[----:B-1----:R-:W-:-:S05]  /*14510*/  PRMT R3, R16, 0x8880, RZ ;  /* 0x0000888010037816 */ /* 0x002fca00000000ff */
[----:B------:R-:W-:-:S07]  /*14520*/  IMAD R2, R3, R18, RZ ;  /* 0x0000001203027224 */ /* 0x000fce00078e02ff */
.L_x_165:
[----:B------:R-:W-:Y:S05]  /*14530*/  BSYNC B1 ;  /* 0x0000000000017941 */ /* 0x000fea0003800000 */
.L_x_164:
        /* <DEDUP_REMOVED lines=8> */
.L_x_167:
[----:B------:R-:W-:Y:S05]  /*145c0*/  BSYNC B1 ;  /* 0x0000000000017941 */ /* 0x000fea0003800000 */
.L_x_166:
        /* <DEDUP_REMOVED lines=9> */
[----:B------:R-:W1:Y:S02]  /*14660*/  LDG.E.U8 R16, desc[UR36][R12.64+0x81] ;  /* 0x000081240c107981 */ /* 0x000e64000c1e1100 */
[----:B-1----:R-:W-:-:S05]  /*14670*/  PRMT R3, R16, 0x8880, RZ ;  /* 0x0000888010037816 */ /* 0x002fca00000000ff */
[----:B------:R-:W-:-:S07]  /*14680*/  IMAD R2, R3, R18, RZ ;  /* 0x0000001203027224 */ /* 0x000fce00078e02ff */
.L_x_169:
[----:B------:R-:W-:Y:S05]  /*14690*/  BSYNC B1 ;  /* 0x0000000000017941 */ /* 0x000fea0003800000 */
.L_x_168:
        /* <DEDUP_REMOVED lines=8> */
.L_x_171:
[----:B------:R-:W-:Y:S05]  /*14720*/  BSYNC B1 ;  /* 0x0000000000017941 */ /* 0x000fea0003800000 */
.L_x_170:
        /* <DEDUP_REMOVED lines=8> */
.L_x_173:
[----:B------:R-:W-:Y:S05]  /*147b0*/  BSYNC B1 ;  /* 0x0000000000017941 */ /* 0x000fea0003800000 */
.L_x_172:
        /* <DEDUP_REMOVED lines=8> */
.L_x_175:
[----:B------:R-:W-:Y:S05]  /*14840*/  BSYNC B1 ;  /* 0x0000000000017941 */ /* 0x000fea0003800000 */
.L_x_174:
        /* <DEDUP_REMOVED lines=12> */
.L_x_177:
[----:B------:R-:W-:Y:S05]  /*14910*/  BSYNC B1 ;  /* 0x0000000000017941 */ /* 0x000fea0003800000 */
.L_x_176:
        /* <DEDUP_REMOVED lines=8> */
.L_x_179:
[----:B------:R-:W-:Y:S05]  /*149a0*/  BSYNC B1 ;  /* 0x0000000000017941 */ /* 0x000fea0003800000 */
.L_x_178:
        /* <DEDUP_REMOVED lines=8> */
.L_x_181:
[----:B------:R-:W-:Y:S05]  /*14a30*/  BSYNC B1 ;  /* 0x0000000000017941 */ /* 0x000fea0003800000 */
.L_x_180:
        /* <DEDUP_REMOVED lines=8> */
.L_x_183:
[----:B------:R-:W-:Y:S05]  /*14ac0*/  BSYNC B1 ;  /* 0x0000000000017941 */ /* 0x000fea0003800000 */
.L_x_182:
        /* <DEDUP_REMOVED lines=12> */
.L_x_185:
[----:B------:R-:W-:Y:S05]  /*14b90*/  BSYNC B1 ;  /* 0x0000000000017941 */ /* 0x000fea0003800000 */
.L_x_184:
        /* <DEDUP_REMOVED lines=8> */
.L_x_187:
[----:B------:R-:W-:Y:S05]  /*14c20*/  BSYNC B1 ;  /* 0x0000000000017941 */ /* 0x000fea0003800000 */
.L_x_186:
        /* <DEDUP_REMOVED lines=8> */
.L_x_189:
[----:B------:R-:W-:Y:S05]  /*14cb0*/  BSYNC B1 ;  /* 0x0000000000017941 */ /* 0x000fea0003800000 */
.L_x_188:
        /* <DEDUP_REMOVED lines=8> */
.L_x_191:
[----:B------:R-:W-:Y:S05]  /*14d40*/  BSYNC B1 ;  /* 0x0000000000017941 */ /* 0x000fea0003800000 */
.L_x_190:
        /* <DEDUP_REMOVED lines=12> */
.L_x_193:
[----:B------:R-:W-:Y:S05]  /*14e10*/  BSYNC B1 ;  /* 0x0000000000017941 */ /* 0x000fea0003800000 */
.L_x_192:
        /* <DEDUP_REMOVED lines=8> */
.L_x_195:
[----:B------:R-:W-:Y:S05]  /*14ea0*/  BSYNC B1 ;  /* 0x0000000000017941 */ /* 0x000fea0003800000 */
.L_x_194:
        /* <DEDUP_REMOVED lines=8> */
.L_x_197:
[----:B------:R-:W-:Y:S05]  /*14f30*/  BSYNC B1 ;  /* 0x0000000000017941 */ /* 0x000fea0003800000 */
.L_x_196:
        /* <DEDUP_REMOVED lines=8> */
.L_x_199:
[----:B------:R-:W-:Y:S05]  /*14fc0*/  BSYNC B1 ;  /* 0x0000000000017941 */ /* 0x000fea0003800000 */
.L_x_198:
        /* <DEDUP_REMOVED lines=12> */
.L_x_201:
[----:B------:R-:W-:Y:S05]  /*15090*/  BSYNC B1 ;  /* 0x0000000000017941 */ /* 0x000fea0003800000 */
.L_x_200:
        /* <DEDUP_REMOVED lines=8> */
.L_x_203:
[----:B------:R-:W-:Y:S05]  /*15120*/  BSYNC B1 ;  /* 0x0000000000017941 */ /* 0x000fea0003800000 */
.L_x_202:
        /* <DEDUP_REMOVED lines=8> */
.L_x_205:
[----:B------:R-:W-:Y:S05]  /*151b0*/  BSYNC B1 ;  /* 0x0000000000017941 */ /* 0x000fea0003800000 */
.L_x_204:
        /* <DEDUP_REMOVED lines=8> */
.L_x_207:
[----:B------:R-:W-:Y:S05]  /*15240*/  BSYNC B1 ;  /* 0x0000000000017941 */ /* 0x000fea0003800000 */
.L_x_206:
        /* <DEDUP_REMOVED lines=12> */
.L_x_209:
[----:B------:R-:W-:Y:S05]  /*15310*/  BSYNC B1 ;  /* 0x0000000000017941 */ /* 0x000fea0003800000 */
.L_x_208:
        /* <DEDUP_REMOVED lines=8> */
.L_x_211:
[----:B------:R-:W-:Y:S05]  /*153a0*/  BSYNC B1 ;  /* 0x0000000000017941 */ /* 0x000fea0003800000 */
.L_x_210:
        /* <DEDUP_REMOVED lines=8> */
.L_x_213:
[----:B------:R-:W-:Y:S05]  /*15430*/  BSYNC B1 ;  /* 0x0000000000017941 */ /* 0x000fea0003800000 */
.L_x_212:
        /* <DEDUP_REMOVED lines=8> */
.L_x_215:
[----:B------:R-:W-:Y:S05]  /*154c0*/  BSYNC B1 ;  /* 0x0000000000017941 */ /* 0x000fea0003800000 */
.L_x_214:
        /* <DEDUP_REMOVED lines=12> */
.L_x_217:
[----:B------:R-:W-:Y:S05]  /*15590*/  BSYNC B1 ;  /* 0x0000000000017941 */ /* 0x000fea0003800000 */
.L_x_216:
        /* <DEDUP_REMOVED lines=8> */
.L_x_219:
[----:B------:R-:W-:Y:S05]  /*15620*/  BSYNC B1 ;  /* 0x0000000000017941 */ /* 0x000fea0003800000 */
.L_x_218:
        /* <DEDUP_REMOVED lines=8> */
.L_x_221:
[----:B------:R-:W-:Y:S05]  /*156b0*/  BSYNC B1 ;  /* 0x0000000000017941 */ /* 0x000fea0003800000 */
.L_x_220:
        /* <DEDUP_REMOVED lines=8> */
.L_x_223:
[----:B------:R-:W-:Y:S05]  /*15740*/  BSYNC B1 ;  /* 0x0000000000017941 */ /* 0x000fea0003800000 */
.L_x_222:
        /* <DEDUP_REMOVED lines=12> */
.L_x_225:
[----:B------:R-:W-:Y:S05]  /*15810*/  BSYNC B1 ;  /* 0x0000000000017941 */ /* 0x000fea0003800000 */
.L_x_224:
        /* <DEDUP_REMOVED lines=8> */
.L_x_227:
[----:B------:R-:W-:Y:S05]  /*158a0*/  BSYNC B1 ;  /* 0x0000000000017941 */ /* 0x000fea0003800000 */
.L_x_226:
        /* <DEDUP_REMOVED lines=8> */
.L_x_229:
[----:B------:R-:W-:Y:S05]  /*15930*/  BSYNC B1 ;  /* 0x0000000000017941 */ /* 0x000fea0003800000 */
.L_x_228:
        /* <DEDUP_REMOVED lines=8> */
.L_x_231:
[----:B------:R-:W-:Y:S05]  /*159c0*/  BSYNC B1 ;  /* 0x0000000000017941 */ /* 0x000fea0003800000 */
.L_x_230:
        /* <DEDUP_REMOVED lines=12> */
.L_x_233:
[----:B------:R-:W-:Y:S05]  /*15a90*/  BSYNC B1 ;  /* 0x0000000000017941 */ /* 0x000fea0003800000 */
.L_x_232:
        /* <DEDUP_REMOVED lines=8> */
.L_x_235:
[----:B------:R-:W-:Y:S05]  /*15b20*/  BSYNC B1 ;  /* 0x0000000000017941 */ /* 0x000fea0003800000 */
.L_x_234:
        /* <DEDUP_REMOVED lines=8> */
.L_x_237:
[----:B------:R-:W-:Y:S05]  /*15bb0*/  BSYNC B1 ;  /* 0x0000000000017941 */ /* 0x000fea0003800000 */
.L_x_236:
        /* <DEDUP_REMOVED lines=8> */
.L_x_239:
[----:B------:R-:W-:Y:S05]  /*15c40*/  BSYNC B1 ;  /* 0x0000000000017941 */ /* 0x000fea0003800000 */
.L_x_238:
        /* <DEDUP_REMOVED lines=12> */
.L_x_241:
[----:B------:R-:W-:Y:S05]  /*15d10*/  BSYNC B1 ;  /* 0x0000000000017941 */ /* 0x000fea0003800000 */
.L_x_240:
        /* <DEDUP_REMOVED lines=8> */
.L_x_243:
[----:B------:R-:W-:Y:S05]  /*15da0*/  BSYNC B1 ;  /* 0x0000000000017941 */ /* 0x000fea0003800000 */
.L_x_242:
        /* <DEDUP_REMOVED lines=8> */
.L_x_245:
[----:B------:R-:W-:Y:S05]  /*15e30*/  BSYNC B1 ;  /* 0x0000000000017941 */ /* 0x000fea0003800000 */
.L_x_244:
        /* <DEDUP_REMOVED lines=8> */
.L_x_247:
[----:B------:R-:W-:Y:S05]  /*15ec0*/  BSYNC B1 ;  /* 0x0000000000017941 */ /* 0x000fea0003800000 */
.L_x_246:
        /* <DEDUP_REMOVED lines=12> */
.L_x_249:
[----:B------:R-:W-:Y:S05]  /*15f90*/  BSYNC B1 ;  /* 0x0000000000017941 */ /* 0x000fea0003800000 */
.L_x_248:
        /* <DEDUP_REMOVED lines=8> */
.L_x_251:
[----:B------:R-:W-:Y:S05]  /*16020*/  BSYNC B1 ;  /* 0x0000000000017941 */ /* 0x000fea0003800000 */
.L_x_250:
        /* <DEDUP_REMOVED lines=8> */
.L_x_253:
[----:B------:R-:W-:Y:S05]  /*160b0*/  BSYNC B1 ;  /* 0x0000000000017941 */ /* 0x000fea0003800000 */
.L_x_252:
        /* <DEDUP_REMOVED lines=8> */
.L_x_255:
[----:B------:R-:W-:Y:S05]  /*16140*/  BSYNC B1 ;  /* 0x0000000000017941 */ /* 0x000fea0003800000 */
.L_x_254:
        /* <DEDUP_REMOVED lines=12> */
.L_x_257:
[----:B------:R-:W-:Y:S05]  /*16210*/  BSYNC B1 ;  /* 0x0000000000017941 */ /* 0x000fea0003800000 */
.L_x_256:
        /* <DEDUP_REMOVED lines=8> */
.L_x_259:
[----:B------:R-:W-:Y:S05]  /*162a0*/  BSYNC B1 ;  /* 0x0000000000017941 */ /* 0x000fea0003800000 */
.L_x_258:
        /* <DEDUP_REMOVED lines=8> */
.L_x_261:
[----:B------:R-:W-:Y:S05]  /*16330*/  BSYNC B1 ;  /* 0x0000000000017941 */ /* 0x000fea0003800000 */
.L_x_260:
        /* <DEDUP_REMOVED lines=8> */
.L_x_263:
[----:B------:R-:W-:Y:S05]  /*163c0*/  BSYNC B1 ;  /* 0x0000000000017941 */ /* 0x000fea0003800000 */
.L_x_262:
        /* <DEDUP_REMOVED lines=12> */
.L_x_265:
[----:B------:R-:W-:Y:S05]  /*16490*/  BSYNC B1 ;  /* 0x0000000000017941 */ /* 0x000fea0003800000 */
.L_x_264:
        /* <DEDUP_REMOVED lines=8> */
.L_x_267:
[----:B------:R-:W-:Y:S05]  /*16520*/  BSYNC B1 ;  /* 0x0000000000017941 */ /* 0x000fea0003800000 */
.L_x_266:
        /* <DEDUP_REMOVED lines=8> */
.L_x_269:
[----:B------:R-:W-:Y:S05]  /*165b0*/  BSYNC B1 ;  /* 0x0000000000017941 */ /* 0x000fea0003800000 */
.L_x_268:
        /* <DEDUP_REMOVED lines=8> */
.L_x_271:
[----:B------:R-:W-:Y:S05]  /*16640*/  BSYNC B1 ;  /* 0x0000000000017941 */ /* 0x000fea0003800000 */
.L_x_270:
        /* <DEDUP_REMOVED lines=12> */
.L_x_273:
[----:B------:R-:W-:Y:S05]  /*16710*/  BSYNC B1 ;  /* 0x0000000000017941 */ /* 0x000fea0003800000 */
.L_x_272:
        /* <DEDUP_REMOVED lines=8> */
.L_x_275:
[----:B------:R-:W-:Y:S05]  /*167a0*/  BSYNC B1 ;  /* 0x0000000000017941 */ /* 0x000fea0003800000 */
.L_x_274:
        /* <DEDUP_REMOVED lines=8> */
.L_x_277:
[----:B------:R-:W-:Y:S05]  /*16830*/  BSYNC B1 ;  /* 0x0000000000017941 */ /* 0x000fea0003800000 */
.L_x_276:
        /* <DEDUP_REMOVED lines=8> */
.L_x_279:
[----:B------:R-:W-:Y:S05]  /*168c0*/  BSYNC B1 ;  /* 0x0000000000017941 */ /* 0x000fea0003800000 */
.L_x_278:
[----:B-1----:R-:W2:Y:S01]  /*168d0*/  LDL.LU R3, [R1+0x1e8] ;  /* 0x0001e80001037983 */ /* 0x002ea20000300800 */
[C---:B------:R-:W-:Y:S01]  /*168e0*/  ISETP.LT.OR P4, PT, R0.reuse, 0xf2, !P1 ;  /* 0x000000f20000780c */ /* 0x040fe20004f81670 */
[----:B------:R-:W-:Y:S01]  /*168f0*/  BSSY B1, `(.L_x_280) ;  /* 0x000000c000017945 */ /* 0x000fe20003800000 */
[----:B------:R-:W-:Y:S02]  /*16900*/  ISETP.LT.OR P3, PT, R0, 0xf9, !P0 ;  /* 0x000000f90000780c */ /* 0x000fe40004761670 */
[----:B------:R-:W-:Y:S02]  /*16910*/  IADD3 R165, P5, R20, 0x80, RZ ;  /* 0x0000008014a57810 */ /* 0x000fe40007fbe0ff */
[----:B------:R-:W-:Y:S01]  /*16920*/  ISETP.LT.OR P0, PT, R0, 0xfa, !P0 ;  /* 0x000000fa0000780c */ /* 0x000fe20004701670 */
[----:B--2---:R-:W-:-:S05]  /*16930*/  @!P2 IMAD R3, R3, R17, R2 ;  /* 0x000000110303a224 */ /* 0x004fca00078e0202 */
[----:B------:R1:W-:Y:S01]  /*16940*/  @!P2 STG.E.U8 desc[UR36][R10.64+0xf0], R3 ;  /* 0x0000f0030a00a986 */ /* 0x0003e2000c101124 */
[C---:B------:R-:W-:Y:S02]  /*16950*/  ISETP.LT.OR P2, PT, R0.reuse, 0xf9, !P1 ;  /* 0x000000f90000780c */ /* 0x040fe40004f41670 */
[----:B------:R-:W-:Y:S01]  /*16960*/  ISETP.LT.OR P1, PT, R0, 0xfa, !P1 ;  /* 0x000000fa0000780c */ /* 0x000fe20004f21670 */
[----:B------:R-:W-:-:S12]  /*16970*/  @P4 BRA `(.L_x_281) ;  /* 0x00000000000c4947 */ /* 0x000fd80003800000 */
[----:B------:R-:W1:Y:S02]  /*16980*/  LDG.E.U8 R16, desc[UR36][R12.64+0xf1] ;  /* 0x0000f1240c107981 */ /* 0x000e64000c1e1100 */
[----:B-1----:R-:W-:-:S05]  /*16990*/  PRMT R3, R16, 0x8880, RZ ;  /* 0x0000888010037816 */ /* 0x002fca00000000ff */
[----:B------:R-:W-:-:S07]  /*169a0*/  IMAD R2, R3, R18, RZ ;  /* 0x0000001203027224 */ /* 0x000fce00078e02ff */
.L_x_281:
[----:B------:R-:W-:Y:S05]  /*169b0*/  BSYNC B1 ;  /* 0x0000000000017941 */ /* 0x000fea0003800000 */
.L_x_280:
        /* <DEDUP_REMOVED lines=8> */
.L_x_283:
[----:B------:R-:W-:Y:S05]  /*16a40*/  BSYNC B1 ;  /* 0x0000000000017941 */ /* 0x000fea0003800000 */
.L_x_282:
[----:B-1----:R-:W2:Y:S01]  /*16a50*/  LDL.LU R3, [R1+0x1f0] ;  /* 0x0001f00001037983 */ /* 0x002ea20000300800 */
[----:B------:R-:W-:Y:S01]  /*16a60*/  BSSY B1, `(.L_x_284) ;  /* 0x0000008000017945 */ /* 0x000fe20003800000 */
[----:B------:R-:W-:Y:S01]  /*16a70*/  IADD3.X R21, RZ, R21, RZ, P5, !PT ;  /* 0x00000015ff157210 */ /* 0x000fe20002ffe4ff */
[----:B--2---:R-:W-:-:S05]  /*16a80*/  @!P3 IMAD R3, R3, R17, R2 ;  /* 0x000000110303b224 */ /* 0x004fca00078e0202 */
[----:B------:R1:W-:Y:S01]  /*16a90*/  @!P3 STG.E.U8 desc[UR36][R4.64+0xf8], R3 ;  /* 0x0000f8030400b986 */ /* 0x0003e2000c101124 */
[----:B------:R-:W-:Y:S05]  /*16aa0*/  @P0 BRA `(.L_x_285) ;  /* 0x00000000000c0947 */ /* 0x000fea0003800000 */
[----:B------:R-:W1:Y:S02]  /*16ab0*/  LDG.E.U8 R16, desc[UR36][R14.64+0xf9] ;  /* 0x0000f9240e107981 */ /* 0x000e64000c1e1100 */
[----:B-1----:R-:W-:-:S05]  /*16ac0*/  PRMT R3, R16, 0x8880, RZ ;  /* 0x0000888010037816 */ /* 0x002fca00000000ff */
[----:B------:R-:W-:-:S07]  /*16ad0*/  IMAD R2, R3, R18, RZ ;  /* 0x0000001203027224 */ /* 0x000fce00078e02ff */
.L_x_285:
[----:B------:R-:W-:Y:S05]  /*16ae0*/  BSYNC B1 ;  /* 0x0000000000017941 */ /* 0x000fea0003800000 */
.L_x_284:
[----:B-1----:R-:W2:Y:S01]  /*16af0*/  LDL.LU R3, [R1+0x1f4] ;  /* 0x0001f40001037983 */ /* 0x002ea20000300800 */
[----:B------:R-:W-:Y:S01]  /*16b00*/  BSSY B1, `(.L_x_286) ;  /* 0x0000008000017945 */ /* 0x000fe20003800000 */
[----:B0-----:R-:W-:Y:S02]  /*16b10*/  IMAD R14, R21, R22, RZ ;  /* 0x00000016150e7224 */ /* 0x001fe400078e02ff */
[----:B--2---:R-:W-:-:S05]  /*16b20*/  @!P0 IMAD R3, R3, R17, R2 ;  /* 0x0000001103038224 */ /* 0x004fca00078e0202 */
[----:B------:R0:W-:Y:S01]  /*16b30*/  @!P0 STG.E.U8 desc[UR36][R4.64+0xf9], R3 ;  /* 0x0000f90304008986 */ /* 0x0001e2000c101124 */
[----:B------:R-:W-:Y:S05]  /*16b40*/  @P2 BRA `(.L_x_287) ;  /* 0x00000000000c2947 */ /* 0x000fea0003800000 */
[----:B------:R-:W0:Y:S02]  /*16b50*/  LDG.E.U8 R16, desc[UR36][R12.64+0xf8] ;  /* 0x0000f8240c107981 */ /* 0x000e24000c1e1100 */
[----:B0-----:R-:W-:-:S05]  /*16b60*/  PRMT R3, R16, 0x8880, RZ ;  /* 0x0000888010037816 */ /* 0x001fca00000000ff */
[----:B------:R-:W-:-:S07]  /*16b70*/  IMAD R2, R3, R18, RZ ;  /* 0x0000001203027224 */ /* 0x000fce00078e02ff */
.L_x_287:
[----:B------:R-:W-:Y:S05]  /*16b80*/  BSYNC B1 ;  /* 0x0000000000017941 */ /* 0x000fea0003800000 */
.L_x_286:
[----:B0-----:R-:W2:Y:S01]  /*16b90*/  LDL.LU R3, [R1+0x1f8] ;  /* 0x0001f80001037983 */ /* 0x001ea20000300800 */
[----:B------:R-:W-:Y:S01]  /*16ba0*/  BSSY B1, `(.L_x_288) ;  /* 0x000000a000017945 */ /* 0x000fe20003800000 */
[C---:B------:R-:W-:Y:S02]  /*16bb0*/  IMAD R15, R165.reuse, R23, R14 ;  /* 0x00000017a50f7224 */ /* 0x040fe400078e020e */
[----:B------:R-:W-:-:S04]  /*16bc0*/  IMAD.WIDE.U32 R160, R165, R22, R160 ;  /* 0x00000016a5a07225 */ /* 0x000fc800078e00a0 */
[----:B------:R-:W-:-:S04]  /*16bd0*/  IMAD.WIDE.U32 R22, R165, R22, R154 ;  /* 0x00000016a5167225 */ /* 0x000fc800078e009a */
[----:B--2---:R-:W-:-:S05]  /*16be0*/  @!P2 IMAD R3, R3, R17, R2 ;  /* 0x000000110303a224 */ /* 0x004fca00078e0202 */
[----:B------:R0:W-:Y:S01]  /*16bf0*/  @!P2 STG.E.U8 desc[UR36][R10.64+0xf8], R3 ;  /* 0x0000f8030a00a986 */ /* 0x0001e2000c101124 */
[----:B------:R-:W-:Y:S05]  /*16c00*/  @P1 BRA `(.L_x_289) ;  /* 0x00000000000c1947 */ /* 0x000fea0003800000 */
[----:B------:R-:W0:Y:S02]  /*16c10*/  LDG.E.U8 R16, desc[UR36][R12.64+0xf9] ;  /* 0x0000f9240c107981 */ /* 0x000e24000c1e1100 */
[----:B0-----:R-:W-:-:S05]  /*16c20*/  PRMT R3, R16, 0x8880, RZ ;  /* 0x0000888010037816 */ /* 0x001fca00000000ff */
[----:B------:R-:W-:-:S07]  /*16c30*/  IMAD R2, R3, R18, RZ ;  /* 0x0000001203027224 */ /* 0x000fce00078e02ff */
.L_x_289:
[----:B------:R-:W-:Y:S05]  /*16c40*/  BSYNC B1 ;  /* 0x0000000000017941 */ /* 0x000fea0003800000 */
.L_x_288:
[----:B0-----:R-:W2:Y:S01]  /*16c50*/  LDL.LU R3, [R1+0x1fc] ;  /* 0x0001fc0001037983 */ /* 0x001ea20000300800 */
[----:B------:R-:W-:Y:S01]  /*16c60*/  ISETP.GE.AND P2, PT, R156, 0x81, PT ;  /* 0x000000819c00780c */ /* 0x000fe20003f46270 */
[----:B------:R-:W-:Y:S01]  /*16c70*/  BSSY B1, `(.L_x_290) ;  /* 0x000000d000017945 */ /* 0x000fe20003800000 */
[-C--:B------:R-:W-:Y:S02]  /*16c80*/  IADD3 R4, P5, R22, R152.reuse, RZ ;  /* 0x0000009816047210 */ /* 0x080fe40007fbe0ff */
[----:B------:R-:W-:Y:S02]  /*16c90*/  ISETP.GE.AND P0, PT, R156, 0x89, PT ;  /* 0x000000899c00780c */ /* 0x000fe40003f06270 */
[----:B------:R-:W-:Y:S02]  /*16ca0*/  IADD3.X R5, R153, R23, R15, P5, !PT ;  /* 0x0000001799057210 */ /* 0x000fe40002ffe40f */
[----:B------:R-:W-:Y:S02]  /*16cb0*/  IADD3 R152, P4, P3, R158, R152, R160 ;  /* 0x000000989e987210 */ /* 0x000fe40007b9e0a0 */
[----:B------:R-:W-:Y:S01]  /*16cc0*/  ISETP.LT.OR P5, PT, R0, 0x2, !P2 ;  /* 0x000000020000780c */ /* 0x000fe200057a1670 */
[----:B--2---:R-:W-:-:S05]  /*16cd0*/  @!P1 IMAD R3, R3, R17, R2 ;  /* 0x0000001103039224 */ /* 0x004fca00078e0202 */
[----:B------:R0:W-:Y:S01]  /*16ce0*/  @!P1 STG.E.U8 desc[UR36][R10.64+0xf9], R3 ;  /* 0x0000f9030a009986 */ /* 0x0001e2000c101124 */
[----:B------:R-:W-:-:S13]  /*16cf0*/  ISETP.LT.OR P1, PT, R0, 0x1, !P2 ;  /* 0x000000010000780c */ /* 0x000fda0005721670 */
[----:B0-----:R-:W-:Y:S05]  /*16d00*/  @P1 BRA `(.L_x_291) ;  /* 0x00000000000c1947 */ /* 0x001fea0003800000 */
[----:B------:R-:W2:Y:S02]  /*16d10*/  LDG.E.U8 R16, desc[UR36][R4.64] ;  /* 0x0000002404107981 */ /* 0x000ea4000c1e1100 */
[----:B--2---:R-:W-:-:S05]  /*16d20*/  PRMT R3, R16, 0x8880, RZ ;  /* 0x0000888010037816 */ /* 0x004fca00000000ff */
[----:B------:R-:W-:-:S07]  /*16d30*/  IMAD R2, R3, R18, RZ ;  /* 0x0000001203027224 */ /* 0x000fce00078e02ff */
.L_x_291:
[----:B------:R-:W-:Y:S05]  /*16d40*/  BSYNC B1 ;  /* 0x0000000000017941 */ /* 0x000fea0003800000 */
.L_x_290:
[----:B------:R-:W-:Y:S01]  /*16d50*/  @!P1 IMAD R3, R24, R17, R2 ;  /* 0x0000001118039224 */ /* 0x000fe200078e0202 */
[----:B------:R-:W-:Y:S01]  /*16d60*/  BSSY B1, `(.L_x_292) ;  /* 0x0000007000017945 */ /* 0x000fe20003800000 */
[----:B------:R-:W-:-:S03]  /*16d70*/  IMAD.IADD R160, R15, 0x1, R161 ;  /* 0x000000010fa07824 */ /* 0x000fc600078e02a1 */
[----:B------:R0:W-:Y:S01]  /*16d80*/  @!P1 STG.E.U8 desc[UR36][R6.64], R3 ;  /* 0x0000000306009986 */ /* 0x0001e2000c101124 */
[----:B------:R-:W-:Y:S05]  /*16d90*/  @P5 BRA `(.L_x_293) ;  /* 0x00000000000c5947 */ /* 0x000fea0003800000 */
[----:B------:R-:W0:Y:S02]  /*16da0*/  LDG.E.U8 R16, desc[UR36][R4.64+0x1] ;  /* 0x0000012404107981 */ /* 0x000e24000c1e1100 */
[----:B0-----:R-:W-:-:S05]  /*16db0*/  PRMT R3, R16, 0x8880, RZ ;  /* 0x0000888010037816 */ /* 0x001fca00000000ff */
[----:B------:R-:W-:-:S07]  /*16dc0*/  IMAD R2, R3, R18, RZ ;  /* 0x0000001203027224 */ /* 0x000fce00078e02ff */
.L_x_293:
[----:B------:R-:W-:Y:S05]  /*16dd0*/  BSYNC B1 ;  /* 0x0000000000017941 */ /* 0x000fea0003800000 */
.L_x_292:
[C---:B------:R-:W-:Y:S01]  /*16de0*/  ISETP.LT.OR P1, PT, R0.reuse, 0x1, !P0 ;  /* 0x000000010000780c */ /* 0x040fe20004721670 */
[----:B------:R-:W-:Y:S01]  /*16df0*/  @!P5 IMAD R25, R25, R17, R2 ;  /* 0x000000111919d224 */ /* 0x000fe200078e0202 */
[----:B------:R-:W-:Y:S01]  /*16e00*/  BSSY B1, `(.L_x_294) ;  /* 0x000000a000017945 */ /* 0x000fe20003800000 */
[----:B------:R-:W-:Y:S02]  /*16e10*/  IADD3.X R153, R155, R153, R160, P4, P3 ;  /* 0x000000999b997210 */ /* 0x000fe400027e64a0 */
[C---:B------:R-:W-:Y:S01]  /*16e20*/  ISETP.LT.OR P4, PT, R0.reuse, 0x2, !P0 ;  /* 0x000000020000780c */ /* 0x040fe20004781670 */
[----:B------:R1:W-:Y:S01]  /*16e30*/  @!P5 STG.E.U8 desc[UR36][R6.64+0x1], R25 ;  /* 0x000001190600d986 */ /* 0x0003e2000c101124 */
[C---:B------:R-:W-:Y:S02]  /*16e40*/  ISETP.LT.OR P5, PT, R0.reuse, 0x9, !P2 ;  /* 0x000000090000780c */ /* 0x040fe400057a1670 */
[----:B------:R-:W-:-:S04]  /*16e50*/  ISETP.LT.OR P3, PT, R0, 0xa, !P2 ;  /* 0x0000000a0000780c */ /* 0x000fc80005761670 */
[----:B------:R-:W-:Y:S09]  /*16e60*/  @P1 BRA `(.L_x_295) ;  /* 0x00000000000c1947 */ /* 0x000ff20003800000 */
[----:B------:R-:W0:Y:S02]  /*16e70*/  LDG.E.U8 R16, desc[UR36][R152.64] ;  /* 0x0000002498107981 */ /* 0x000e24000c1e1100 */
[----:B0-----:R-:W-:-:S05]  /*16e80*/  PRMT R3, R16, 0x8880, RZ ;  /* 0x0000888010037816 */ /* 0x001fca00000000ff */
[----:B------:R-:W-:-:S07]  /*16e90*/  IMAD R2, R3, R18, RZ ;  /* 0x0000001203027224 */ /* 0x000fce00078e02ff */
.L_x_295:
[----:B------:R-:W-:Y:S05]  /*16ea0*/  BSYNC B1 ;  /* 0x0000000000017941 */ /* 0x000fea0003800000 */
.L_x_294:
[----:B0-----:R-:W-:Y:S01]  /*16eb0*/  @!P1 IMAD R3, R26, R17, R2 ;  /* 0x000000111a039224 */ /* 0x001fe200078e0202 */
[----:B------:R-:W-:Y:S04]  /*16ec0*/  BSSY B1, `(.L_x_296) ;  /* 0x0000006000017945 */ /* 0x000fe80003800000 */
[----:B------:R0:W-:Y:S01]  /*16ed0*/  @!P1 STG.E.U8 desc[UR36][R8.64], R3 ;  /* 0x0000000308009986 */ /* 0x0001e2000c101124 */
[----:B------:R-:W-:Y:S05]  /*16ee0*/  @P4 BRA `(.L_x_297) ;  /* 0x00000000000c4947 */ /* 0x000fea0003800000 */
[----:B------:R-:W0:Y:S02]  /*16ef0*/  LDG.E.U8 R16, desc[UR36][R152.64+0x1] ;  /* 0x0000012498107981 */ /* 0x000e24000c1e1100 */
[----:B0-----:R-:W-:-:S05]  /*16f00*/  PRMT R3, R16, 0x8880, RZ ;  /* 0x0000888010037816 */ /* 0x001fca00000000ff */
[----:B------:R-:W-:-:S07]  /*16f10*/  IMAD R2, R3, R18, RZ ;  /* 0x0000001203027224 */ /* 0x000fce00078e02ff */
.L_x_297:
[----:B------:R-:W-:Y:S05]  /*16f20*/  BSYNC B1 ;  /* 0x0000000000017941 */ /* 0x000fea0003800000 */
.L_x_296:
[----:B------:R-:W-:Y:S01]  /*16f30*/  @!P4 IMAD R27, R27, R17, R2 ;  /* 0x000000111b1bc224 */ /* 0x000fe200078e0202 */
[----:B------:R-:W-:Y:S04]  /*16f40*/  BSSY B1, `(.L_x_298) ;  /* 0x0000006000017945 */ /* 0x000fe80003800000 */
[----:B------:R2:W-:Y:S01]  /*16f50*/  @!P4 STG.E.U8 desc[UR36][R8.64+0x1], R27 ;  /* 0x0000011b0800c986 */ /* 0x0005e2000c101124 */
[----:B------:R-:W-:Y:S05]  /*16f60*/  @P5 BRA `(.L_x_299) ;  /* 0x00000000000c5947 */ /* 0x000fea0003800000 */
[----:B------:R-:W0:Y:S02]  /*16f70*/  LDG.E.U8 R16, desc[UR36][R4.64+0x8] ;  /* 0x0000082404107981 */ /* 0x000e24000c1e1100 */
[----:B0-----:R-:W-:-:S05]  /*16f80*/  PRMT R3, R16, 0x8880, RZ ;  /* 0x0000888010037816 */ /* 0x001fca00000000ff */
[----:B------:R-:W-:-:S07]  /*16f90*/  IMAD R2, R3, R18, RZ ;  /* 0x0000001203027224 */ /* 0x000fce00078e02ff */
.L_x_299:
[----:B------:R-:W-:Y:S05]  /*16fa0*/  BSYNC B1 ;  /* 0x0000000000017941 */ /* 0x000fea0003800000 */
.L_x_298:
[----:B0-----:R-:W-:Y:S01]  /*16fb0*/  @!P5 IMAD R3, R28, R17, R2 ;  /* 0x000000111c03d224 */ /* 0x001fe200078e0202 */
[----:B------:R-:W-:Y:S04]  /*16fc0*/  BSSY B1, `(.L_x_300) ;  /* 0x0000006000017945 */ /* 0x000fe80003800000 */
[----:B------:R0:W-:Y:S01]  /*16fd0*/  @!P5 STG.E.U8 desc[UR36][R6.64+0x8], R3 ;  /* 0x000008030600d986 */ /* 0x0001e2000c101124 */
[----:B------:R-:W-:Y:S05]  /*16fe0*/  @P3 BRA `(.L_x_301) ;  /* 0x00000000000c3947 */ /* 0x000fea0003800000 */
[----:B------:R-:W0:Y:S02]  /*16ff0*/  LDG.E.U8 R16, desc[UR36][R4.64+0x9] ;  /* 0x0000092404107981 */ /* 0x000e24000c1e1100 */
[----:B0-----:R-:W-:-:S05]  /*17000*/  PRMT R3, R16, 0x8880, RZ ;  /* 0x0000888010037816 */ /* 0x001fca00000000ff */
[----:B------:R-:W-:-:S07]  /*17010*/  IMAD R2, R3, R18, RZ ;  /* 0x0000001203027224 */ /* 0x000fce00078e02ff */
.L_x_301:
[----:B------:R-:W-:Y:S05]  /*17020*/  BSYNC B1 ;  /* 0x0000000000017941 */ /* 0x000fea0003800000 */
.L_x_300:
[C---:B------:R-:W-:Y:S01]  /*17030*/  ISETP.LT.OR P5, PT, R0.reuse, 0x9, !P0 ;  /* 0x000000090000780c */ /* 0x040fe200047a1670 */
[----:B------:R-:W-:Y:S01]  /*17040*/  @!P3 IMAD R29, R29, R17, R2 ;  /* 0x000000111d1db224 */ /* 0x000fe200078e0202 */
[----:B------:R-:W-:Y:S01]  /*17050*/  BSSY B1, `(.L_x_302) ;  /* 0x0000009000017945 */ /* 0x000fe20003800000 */
[C---:B------:R-:W-:Y:S02]  /*17060*/  ISETP.LT.OR P4, PT, R0.reuse, 0xa, !P0 ;  /* 0x0000000a0000780c */ /* 0x040fe40004781670 */
[C---:B------:R-:W-:Y:S01]  /*17070*/  ISETP.LT.OR P1, PT, R0.reuse, 0x12, !P2 ;  /* 0x000000120000780c */ /* 0x040fe20005721670 */
[----:B------:R3:W-:Y:S01]  /*17080*/  @!P3 STG.E.U8 desc[UR36][R6.64+0x9], R29 ;  /* 0x0000091d0600b986 */ /* 0x0007e2000c101124 */
[----:B------:R-:W-:-:S06]  /*17090*/  ISETP.LT.OR P3, PT, R0, 0x11, !P2 ;  /* 0x000000110000780c */ /* 0x000fcc0005761670 */
[----:B------:R-:W-:Y:S07]  /*170a0*/  @P5 BRA `(.L_x_303) ;  /* 0x00000000000c5947 */ /* 0x000fee0003800000 */
[----:B------:R-:W0:Y:S02]  /*170b0*/  LDG.E.U8 R16, desc[UR36][R152.64+0x8] ;  /* 0x0000082498107981 */ /* 0x000e24000c1e1100 */
[----:B0-----:R-:W-:-:S05]  /*170c0*/  PRMT R3, R16, 0x8880, RZ ;  /* 0x0000888010037816 */ /* 0x001fca00000000ff */
[----:B------:R-:W-:-:S07]  /*170d0*/  IMAD R2, R3, R18, RZ ;  /* 0x0000001203027224 */ /* 0x000fce00078e02ff */
.L_x_303:
[----:B------:R-:W-:Y:S05]  /*170e0*/  BSYNC B1 ;  /* 0x0000000000017941 */ /* 0x000fea0003800000 */
.L_x_302:
[----:B0-----:R-:W-:Y:S01]  /*170f0*/  @!P5 IMAD R3, R30, R17, R2 ;  /* 0x000000111e03d224 */ /* 0x001fe200078e0202 */
[----:B------:R-:W-:Y:S04]  /*17100*/  BSSY B1, `(.L_x_304) ;  /* 0x0000006000017945 */ /* 0x000fe80003800000 */
[----:B------:R0:W-:Y:S01]  /*17110*/  @!P5 STG.E.U8 desc[UR36][R8.64+0x8], R3 ;  /* 0x000008030800d986 */ /* 0x0001e2000c101124 */
[----:B------:R-:W-:Y:S05]  /*17120*/  @P4 BRA `(.L_x_305) ;  /* 0x00000000000c4947 */ /* 0x000fea0003800000 */
[----:B------:R-:W0:Y:S02]  /*17130*/  LDG.E.U8 R16, desc[UR36][R152.64+0x9] ;  /* 0x0000092498107981 */ /* 0x000e24000c1e1100 */
[----:B0-----:R-:W-:-:S05]  /*17140*/  PRMT R3, R16, 0x8880, RZ ;  /* 0x0000888010037816 */ /* 0x001fca00000000ff */
[----:B------:R-:W-:-:S07]  /*17150*/  IMAD R2, R3, R18, RZ ;  /* 0x0000001203027224 */ /* 0x000fce00078e02ff */
.L_x_305:
[----:B------:R-:W-:Y:S05]  /*17160*/  BSYNC B1 ;  /* 0x0000000000017941 */ /* 0x000fea0003800000 */
.L_x_304:
[----:B------:R-:W-:Y:S01]  /*17170*/  @!P4 IMAD R31, R31, R17, R2 ;  /* 0x000000111f1fc224 */ /* 0x000fe200078e0202 */
[----:B------:R-:W-:Y:S04]  /*17180*/  BSSY B1, `(.L_x_306) ;  /* 0x0000006000017945 */ /* 0x000fe80003800000 */
[----:B------:R4:W-:Y:S01]  /*17190*/  @!P4 STG.E.U8 desc[UR36][R8.64+0x9], R31 ;  /* 0x0000091f0800c986 */ /* 0x0009e2000c101124 */
[----:B------:R-:W-:Y:S05]  /*171a0*/  @P3 BRA `(.L_x_307) ;  /* 0x00000000000c3947 */ /* 0x000fea0003800000 */
[----:B------:R-:W0:Y:S02]  /*171b0*/  LDG.E.U8 R16, desc[UR36][R4.64+0x10] ;  /* 0x0000102404107981 */ /* 0x000e24000c1e1100 */
[----:B0-----:R-:W-:-:S05]  /*171c0*/  PRMT R3, R16, 0x8880, RZ ;  /* 0x0000888010037816 */ /* 0x001fca00000000ff */
[----:B------:R-:W-:-:S07]  /*171d0*/  IMAD R2, R3, R18, RZ ;  /* 0x0000001203027224 */ /* 0x000fce00078e02ff */
.L_x_307:
[----:B------:R-:W-:Y:S05]  /*171e0*/  BSYNC B1 ;  /* 0x0000000000017941 */ /* 0x000fea0003800000 */
.L_x_306:
[----:B0-----:R-:W-:Y:S01]  /*171f0*/  @!P3 IMAD R3, R32, R17, R2 ;  /* 0x000000112003b224 */ /* 0x001fe200078e0202 */
[----:B------:R-:W-:Y:S04]  /*17200*/  BSSY B1, `(.L_x_308) ;  /* 0x0000006000017945 */ /* 0x000fe80003800000 */
[----:B------:R0:W-:Y:S01]  /*17210*/  @!P3 STG.E.U8 desc[UR36][R6.64+0x10], R3 ;  /* 0x000010030600b986 */ /* 0x0001e2000c101124 */
[----:B------:R-:W-:Y:S05]  /*17220*/  @P1 BRA `(.L_x_309) ;  /* 0x00000000000c1947 */ /* 0x000fea0003800000 */
[----:B------:R-:W0:Y:S02]  /*17230*/  LDG.E.U8 R16, desc[UR36][R4.64+0x11] ;  /* 0x0000112404107981 */ /* 0x000e24000c1e1100 */
[----:B0-----:R-:W-:-:S05]  /*17240*/  PRMT R3, R16, 0x8880, RZ ;  /* 0x0000888010037816 */ /* 0x001fca00000000ff */
[----:B------:R-:W-:-:S07]  /*17250*/  IMAD R2, R3, R18, RZ ;  /* 0x0000001203027224 */ /* 0x000fce00078e02ff */
.L_x_309:
[----:B------:R-:W-:Y:S05]  /*17260*/  BSYNC B1 ;  /* 0x0000000000017941 */ /* 0x000fea0003800000 */
.L_x_308:
        /* <DEDUP_REMOVED lines=11> */
.L_x_311:
[----:B------:R-:W-:Y:S05]  /*17320*/  BSYNC B1 ;  /* 0x0000000000017941 */ /* 0x000fea0003800000 */
.L_x_310:
[----:B0-----:R-:W-:Y:S01]  /*17330*/  @!P4 IMAD R3, R34, R17, R2 ;  /* 0x000000112203c224 */ /* 0x001fe200078e0202 */
[----:B------:R-:W-:Y:S04]  /*17340*/  BSSY B1, `(.L_x_312) ;  /* 0x0000006000017945 */ /* 0x000fe80003800000 */
[----:B------:R0:W-:Y:S01]  /*17350*/  @!P4 STG.E.U8 desc[UR36][R8.64+0x10], R3 ;  /* 0x000010030800c986 */ /* 0x0001e2000c101124 */
[----:B------:R-:W-:Y:S05]  /*17360*/  @P3 BRA `(.L_x_313) ;  /* 0x00000000000c3947 */ /* 0x000fea0003800000 */
[----:B------:R-:W0:Y:S02]  /*17370*/  LDG.E.U8 R16, desc[UR36][R152.64+0x11] ;  /* 0x0000112498107981 */ /* 0x000e24000c1e1100 */
[----:B0-----:R-:W-:-:S05]  /*17380*/  PRMT R3, R16, 0x8880, RZ ;  /* 0x0000888010037816 */ /* 0x001fca00000000ff */
[----:B------:R-:W-:-:S07]  /*17390*/  IMAD R2, R3, R18, RZ ;  /* 0x0000001203027224 */ /* 0x000fce00078e02ff */
.L_x_313:
[----:B------:R-:W-:Y:S05]  /*173a0*/  BSYNC B1 ;  /* 0x0000000000017941 */ /* 0x000fea0003800000 */
.L_x_312:
[----:B------:R-:W-:Y:S01]  /*173b0*/  @!P3 IMAD R35, R35, R17, R2 ;  /* 0x000000112323b224 */ /* 0x000fe200078e0202 */
[----:B------:R-:W-:Y:S04]  /*173c0*/  BSSY B1, `(.L_x_314) ;  /* 0x0000006000017945 */ /* 0x000fe80003800000 */
[----:B------:R0:W-:Y:S01]  /*173d0*/  @!P3 STG.E.U8 desc[UR36][R8.64+0x11], R35 ;  /* 0x000011230800b986 */ /* 0x0001e2000c101124 */
[----:B------:R-:W-:Y:S05]  /*173e0*/  @P5 BRA `(.L_x_315) ;  /* 0x00000000000c5947 */ /* 0x000fea0003800000 */
[----:B------:R-:W0:Y:S02]  /*173f0*/  LDG.E.U8 R16, desc[UR36][R4.64+0x18] ;  /* 0x0000182404107981 */ /* 0x000e24000c1e1100 */
[----:B0-----:R-:W-:-:S05]  /*17400*/  PRMT R3, R16, 0x8880, RZ ;  /* 0x0000888010037816 */ /* 0x001fca00000000ff */
[----:B------:R-:W-:-:S07]  /*17410*/  IMAD R2, R3, R18, RZ ;  /* 0x0000001203027224 */ /* 0x000fce00078e02ff */
.L_x_315:
[----:B------:R-:W-:Y:S05]  /*17420*/  BSYNC B1 ;  /* 0x0000000000017941 */ /* 0x000fea0003800000 */
.L_x_314:
[----:B0-----:R-:W-:Y:S01]  /*17430*/  @!P5 IMAD R3, R36, R17, R2 ;  /* 0x000000112403d224 */ /* 0x001fe200078e0202 */
[----:B------:R-:W-:Y:S04]  /*17440*/  BSSY B1, `(.L_x_316) ;  /* 0x0000006000017945 */ /* 0x000fe80003800000 */
[----:B------:R0:W-:Y:S01]  /*17450*/  @!P5 STG.E.U8 desc[UR36][R6.64+0x18], R3 ;  /* 0x000018030600d986 */ /* 0x0001e2000c101124 */
[----:B------:R-:W-:Y:S05]  /*17460*/  @P1 BRA `(.L_x_317) ;  /* 0x00000000000c1947 */ /* 0x000fea0003800000 */
[----:B------:R-:W0:Y:S02]  /*17470*/  LDG.E.U8 R16, desc[UR36][R4.64+0x19] ;  /* 0x0000192404107981 */ /* 0x000e24000c1e1100 */
[----:B0-----:R-:W-:-:S05]  /*17480*/  PRMT R3, R16, 0x8880, RZ ;  /* 0x0000888010037816 */ /* 0x001fca00000000ff */
[----:B------:R-:W-:-:S07]  /*17490*/  IMAD R2, R3, R18, RZ ;  /* 0x0000001203027224 */ /* 0x000fce00078e02ff */
.L_x_317:
[----:B------:R-:W-:Y:S05]  /*174a0*/  BSYNC B1 ;  /* 0x0000000000017941 */ /* 0x000fea0003800000 */
.L_x_316:
        /* <DEDUP_REMOVED lines=11> */
.L_x_319:
[----:B------:R-:W-:Y:S05]  /*17560*/  BSYNC B1 ;  /* 0x0000000000017941 */ /* 0x000fea0003800000 */
.L_x_318:
[----:B0-----:R-:W-:Y:S01]  /*17570*/  @!P4 IMAD R3, R38, R17, R2 ;  /* 0x000000112603c224 */ /* 0x001fe200078e0202 */
[----:B------:R-:W-:Y:S04]  /*17580*/  BSSY B1, `(.L_x_320) ;  /* 0x0000006000017945 */ /* 0x000fe80003800000 */
[----:B------:R0:W-:Y:S01]  /*17590*/  @!P4 STG.E.U8 desc[UR36][R8.64+0x18], R3 ;  /* 0x000018030800c986 */ /* 0x0001e2000c101124 */
[----:B------:R-:W-:Y:S05]  /*175a0*/  @P3 BRA `(.L_x_321) ;  /* 0x00000000000c3947 */ /* 0x000fea0003800000 */
[----:B------:R-:W0:Y:S02]  /*175b0*/  LDG.E.U8 R16, desc[UR36][R152.64+0x19] ;  /* 0x0000192498107981 */ /* 0x000e24000c1e1100 */
[----:B0-----:R-:W-:-:S05]  /*175c0*/  PRMT R3, R16, 0x8880, RZ ;  /* 0x0000888010037816 */ /* 0x001fca00000000ff */
[----:B------:R-:W-:-:S07]  /*175d0*/  IMAD R2, R3, R18, RZ ;  /* 0x0000001203027224 */ /* 0x000fce00078e02ff */
.L_x_321:
[----:B------:R-:W-:Y:S05]  /*175e0*/  BSYNC B1 ;  /* 0x0000000000017941 */ /* 0x000fea0003800000 */
.L_x_320:
[----:B------:R-:W-:Y:S01]  /*175f0*/  @!P3 IMAD R39, R39, R17, R2 ;  /* 0x000000112727b224 */ /* 0x000fe200078e0202 */
[----:B------:R-:W-:Y:S04]  /*17600*/  BSSY B1, `(.L_x_322) ;  /* 0x0000006000017945 */ /* 0x000fe80003800000 */
[----:B------:R0:W-:Y:S01]  /*17610*/  @!P3 STG.E.U8 desc[UR36][R8.64+0x19], R39 ;  /* 0x000019270800b986 */ /* 0x0001e2000c101124 */
[----:B------:R-:W-:Y:S05]  /*17620*/  @P5 BRA `(.L_x_323) ;  /* 0x00000000000c5947 */ /* 0x000fea0003800000 */
[----:B------:R-:W0:Y:S02]  /*17630*/  LDG.E.U8 R16, desc[UR36][R4.64+0x20] ;  /* 0x0000202404107981 */ /* 0x000e24000c1e1100 */
[----:B0-----:R-:W-:-:S05]  /*17640*/  PRMT R3, R16, 0x8880, RZ ;  /* 0x0000888010037816 */ /* 0x001fca00000000ff */
[----:B------:R-:W-:-:S07]  /*17650*/  IMAD R2, R3, R18, RZ ;  /* 0x0000001203027224 */ /* 0x000fce00078e02ff */
.L_x_323:
[----:B------:R-:W-:Y:S05]  /*17660*/  BSYNC B1 ;  /* 0x0000000000017941 */ /* 0x000fea0003800000 */
.L_x_322:
[----:B0-----:R-:W-:Y:S01]  /*17670*/  @!P5 IMAD R3, R40, R17, R2 ;  /* 0x000000112803d224 */ /* 0x001fe200078e0202 */
[----:B------:R-:W-:Y:S04]  /*17680*/  BSSY B1, `(.L_x_324) ;  /* 0x0000006000017945 */ /* 0x000fe80003800000 */
[----:B------:R0:W-:Y:S01]  /*17690*/  @!P5 STG.E.U8 desc[UR36][R6.64+0x20], R3 ;  /* 0x000020030600d986 */ /* 0x0001e2000c101124 */
[----:B------:R-:W-:Y:S05]  /*176a0*/  @P1 BRA `(.L_x_325) ;  /* 0x00000000000c1947 */ /* 0x000fea0003800000 */
[----:B------:R-:W0:Y:S02]  /*176b0*/  LDG.E.U8 R16, desc[UR36][R4.64+0x21] ;  /* 0x0000212404107981 */ /* 0x000e24000c1e1100 */
[----:B0-----:R-:W-:-:S05]  /*176c0*/  PRMT R3, R16, 0x8880, RZ ;  /* 0x0000888010037816 */ /* 0x001fca00000000ff */
[----:B------:R-:W-:-:S07]  /*176d0*/  IMAD R2, R3, R18, RZ ;  /* 0x0000001203027224 */ /* 0x000fce00078e02ff */
.L_x_325:
[----:B------:R-:W-:Y:S05]  /*176e0*/  BSYNC B1 ;  /* 0x0000000000017941 */ /* 0x000fea0003800000 */
.L_x_324:
        /* <DEDUP_REMOVED lines=11> */
.L_x_327:
[----:B------:R-:W-:Y:S05]  /*177a0*/  BSYNC B1 ;  /* 0x0000000000017941 */ /* 0x000fea0003800000 */
.L_x_326:
[----:B0-----:R-:W-:Y:S01]  /*177b0*/  @!P4 IMAD R3, R42, R17, R2 ;  /* 0x000000112a03c224 */ /* 0x001fe200078e0202 */
[----:B------:R-:W-:Y:S04]  /*177c0*/  BSSY B1, `(.L_x_328) ;  /* 0x0000006000017945 */ /* 0x000fe80003800000 */
[----:B------:R0:W-:Y:S01]  /*177d0*/  @!P4 STG.E.U8 desc[UR36][R8.64+0x20], R3 ;  /* 0x000020030800c986 */ /* 0x0001e2000c101124 */
[----:B------:R-:W-:Y:S05]  /*177e0*/  @P3 BRA `(.L_x_329) ;  /* 0x00000000000c3947 */ /* 0x000fea0003800000 */
[----:B------:R-:W0:Y:S02]  /*177f0*/  LDG.E.U8 R16, desc[UR36][R152.64+0x21] ;  /* 0x0000212498107981 */ /* 0x000e24000c1e1100 */
[----:B0-----:R-:W-:-:S05]  /*17800*/  PRMT R3, R16, 0x8880, RZ ;  /* 0x0000888010037816 */ /* 0x001fca00000000ff */
[----:B------:R-:W-:-:S07]  /*17810*/  IMAD R2, R3, R18, RZ ;  /* 0x0000001203027224 */ /* 0x000fce00078e02ff */
.L_x_329:
[----:B------:R-:W-:Y:S05]  /*17820*/  BSYNC B1 ;  /* 0x0000000000017941 */ /* 0x000fea0003800000 */
.L_x_328:
[----:B------:R-:W-:Y:S01]  /*17830*/  @!P3 IMAD R43, R43, R17, R2 ;  /* 0x000000112b2bb224 */ /* 0x000fe200078e0202 */
[----:B------:R-:W-:Y:S04]  /*17840*/  BSSY B1, `(.L_x_330) ;  /* 0x0000006000017945 */ /* 0x000fe80003800000 */
[----:B------:R0:W-:Y:S01]  /*17850*/  @!P3 STG.E.U8 desc[UR36][R8.64+0x21], R43 ;  /* 0x0000212b0800b986 */ /* 0x0001e2000c101124 */
[----:B------:R-:W-:Y:S05]  /*17860*/  @P5 BRA `(.L_x_331) ;  /* 0x00000000000c5947 */ /* 0x000fea0003800000 */
[----:B------:R-:W0:Y:S02]  /*17870*/  LDG.E.U8 R16, desc[UR36][R4.64+0x28] ;  /* 0x0000282404107981 */ /* 0x000e24000c1e1100 */
[----:B0-----:R-:W-:-:S05]  /*17880*/  PRMT R3, R16, 0x8880, RZ ;  /* 0x0000888010037816 */ /* 0x001fca00000000ff */
[----:B------:R-:W-:-:S07]  /*17890*/  IMAD R2, R3, R18, RZ ;  /* 0x0000001203027224 */ /* 0x000fce00078e02ff */
.L_x_331:
[----:B------:R-:W-:Y:S05]  /*178a0*/  BSYNC B1 ;  /* 0x0000000000017941 */ /* 0x000fea0003800000 */
.L_x_330:
[----:B0-----:R-:W-:Y:S01]  /*178b0*/  @!P5 IMAD R3, R44, R17, R2 ;  /* 0x000000112c03d224 */ /* 0x001fe200078e0202 */
[----:B------:R-:W-:Y:S04]  /*178c0*/  BSSY B1, `(.L_x_332) ;  /* 0x0000006000017945 */ /* 0x000fe80003800000 */
[----:B------:R0:W-:Y:S01]  /*178d0*/  @!P5 STG.E.U8 desc[UR36][R6.64+0x28], R3 ;  /* 0x000028030600d986 */ /* 0x0001e2000c101124 */
[----:B------:R-:W-:Y:S05]  /*178e0*/  @P1 BRA `(.L_x_333) ;  /* 0x00000000000c1947 */ /* 0x000fea0003800000 */
[----:B------:R-:W0:Y:S02]  /*178f0*/  LDG.E.U8 R16, desc[UR36][R4.64+0x29] ;  /* 0x0000292404107981 */ /* 0x000e24000c1e1100 */
[----:B0-----:R-:W-:-:S05]  /*17900*/  PRMT R3, R16, 0x8880, RZ ;  /* 0x0000888010037816 */ /* 0x001fca00000000ff */
[----:B------:R-:W-:-:S07]  /*17910*/  IMAD R2, R3, R18, RZ ;  /* 0x0000001203027224 */ /* 0x000fce00078e02ff */
.L_x_333:
[----:B------:R-:W-:Y:S05]  /*17920*/  BSYNC B1 ;  /* 0x0000000000017941 */ /* 0x000fea0003800000 */
.L_x_332:
        /* <DEDUP_REMOVED lines=11> */
.L_x_335:
[----:B------:R-:W-:Y:S05]  /*179e0*/  BSYNC B1 ;  /* 0x0000000000017941 */ /* 0x000fea0003800000 */
.L_x_334:
[----:B0-----:R-:W-:Y:S01]  /*179f0*/  @!P4 IMAD R3, R46, R17, R2 ;  /* 0x000000112e03c224 */ /* 0x001fe200078e0202 */
[----:B------:R-:W-:Y:S04]  /*17a00*/  BSSY B1, `(.L_x_336) ;  /* 0x0000006000017945 */ /* 0x000fe80003800000 */
[----:B------:R0:W-:Y:S01]  /*17a10*/  @!P4 STG.E.U8 desc[UR36][R8.64+0x28], R3 ;  /* 0x000028030800c986 */ /* 0x0001e2000c101124 */
[----:B------:R-:W-:Y:S05]  /*17a20*/  @P3 BRA `(.L_x_337) ;  /* 0x00000000000c3947 */ /* 0x000fea0003800000 */
[----:B------:R-:W0:Y:S02]  /*17a30*/  LDG.E.U8 R16, desc[UR36][R152.64+0x29] ;  /* 0x0000292498107981 */ /* 0x000e24000c1e1100 */
[----:B0-----:R-:W-:-:S05]  /*17a40*/  PRMT R3, R16, 0x8880, RZ ;  /* 0x0000888010037816 */ /* 0x001fca00000000ff */
[----:B------:R-:W-:-:S07]  /*17a50*/  IMAD R2, R3, R18, RZ ;  /* 0x0000001203027224 */ /* 0x000fce00078e02ff */
.L_x_337:
[----:B------:R-:W-:Y:S05]  /*17a60*/  BSYNC B1 ;  /* 0x0000000000017941 */ /* 0x000fea0003800000 */
.L_x_336:
[----:B------:R-:W-:Y:S01]  /*17a70*/  @!P3 IMAD R47, R47, R17, R2 ;  /* 0x000000112f2fb224 */ /* 0x000fe200078e0202 */
[----:B------:R-:W-:Y:S04]  /*17a80*/  BSSY B1, `(.L_x_338) ;  /* 0x0000006000017945 */ /* 0x000fe80003800000 */
[----:B------:R0:W-:Y:S01]  /*17a90*/  @!P3 STG.E.U8 desc[UR36][R8.64+0x29], R47 ;  /* 0x0000292f0800b986 */ /* 0x0001e2000c101124 */
[----:B------:R-:W-:Y:S05]  /*17aa0*/  @P5 BRA `(.L_x_339) ;  /* 0x00000000000c5947 */ /* 0x000fea0003800000 */
[----:B------:R-:W0:Y:S02]  /*17ab0*/  LDG.E.U8 R16, desc[UR36][R4.64+0x30] ;  /* 0x0000302404107981 */ /* 0x000e24000c1e1100 */
[----:B0-----:R-:W-:-:S05]  /*17ac0*/  PRMT R3, R16, 0x8880, RZ ;  /* 0x0000888010037816 */ /* 0x001fca00000000ff */
[----:B------:R-:W-:-:S07]  /*17ad0*/  IMAD R2, R3, R18, RZ ;  /* 0x0000001203027224 */ /* 0x000fce00078e02ff */
.L_x_339:
[----:B------:R-:W-:Y:S05]  /*17ae0*/  BSYNC B1 ;  /* 0x0000000000017941 */ /* 0x000fea0003800000 */
.L_x_338:
[----:B0-----:R-:W-:Y:S01]  /*17af0*/  @!P5 IMAD R3, R48, R17, R2 ;  /* 0x000000113003d224 */ /* 0x001fe200078e0202 */
[----:B------:R-:W-:Y:S04]  /*17b00*/  BSSY B1, `(.L_x_340) ;  /* 0x0000006000017945 */ /* 0x000fe80003800000 */
[----:B------:R0:W-:Y:S01]  /*17b10*/  @!P5 STG.E.U8 desc[UR36][R6.64+0x30], R3 ;  /* 0x000030030600d986 */ /* 0x0001e2000c101124 */
[----:B------:R-:W-:Y:S05]  /*17b20*/  @P1 BRA `(.L_x_341) ;  /* 0x00000000000c1947 */ /* 0x000fea0003800000 */
[----:B------:R-:W0:Y:S02]  /*17b30*/  LDG.E.U8 R16, desc[UR36][R4.64+0x31] ;  /* 0x0000312404107981 */ /* 0x000e24000c1e1100 */
[----:B0-----:R-:W-:-:S05]  /*17b40*/  PRMT R3, R16, 0x8880, RZ ;  /* 0x0000888010037816 */ /* 0x001fca00000000ff */
[----:B------:R-:W-:-:S07]  /*17b50*/  IMAD R2, R3, R18, RZ ;  /* 0x0000001203027224 */ /* 0x000fce00078e02ff */
.L_x_341:
[----:B------:R-:W-:Y:S05]  /*17b60*/  BSYNC B1 ;  /* 0x0000000000017941 */ /* 0x000fea0003800000 */
.L_x_340:
        /* <DEDUP_REMOVED lines=11> */
.L_x_343:
[----:B------:R-:W-:Y:S05]  /*17c20*/  BSYNC B1 ;  /* 0x0000000000017941 */ /* 0x000fea0003800000 */
.L_x_342:
[----:B0-----:R-:W-:Y:S01]  /*17c30*/  @!P4 IMAD R3, R50, R17, R2 ;  /* 0x000000113203c224 */ /* 0x001fe200078e0202 */
[----:B------:R-:W-:Y:S04]  /*17c40*/  BSSY B1, `(.L_x_344) ;  /* 0x0000006000017945 */ /* 0x000fe80003800000 */
[----:B------:R0:W-:Y:S01]  /*17c50*/  @!P4 STG.E.U8 desc[UR36][R8.64+0x30], R3 ;  /* 0x000030030800c986 */ /* 0x0001e2000c101124 */
[----:B------:R-:W-:Y:S05]  /*17c60*/  @P3 BRA `(.L_x_345) ;  /* 0x00000000000c3947 */ /* 0x000fea0003800000 */
[----:B------:R-:W0:Y:S02]  /*17c70*/  LDG.E.U8 R16, desc[UR36][R152.64+0x31] ;  /* 0x0000312498107981 */ /* 0x000e24000c1e1100 */
[----:B0-----:R-:W-:-:S05]  /*17c80*/  PRMT R3, R16, 0x8880, RZ ;  /* 0x0000888010037816 */ /* 0x001fca00000000ff */
[----:B------:R-:W-:-:S07]  /*17c90*/  IMAD R2, R3, R18, RZ ;  /* 0x0000001203027224 */ /* 0x000fce00078e02ff */
.L_x_345:
[----:B------:R-:W-:Y:S05]  /*17ca0*/  BSYNC B1 ;  /* 0x0000000000017941 */ /* 0x000fea0003800000 */
.L_x_344:
[----:B------:R-:W-:Y:S01]  /*17cb0*/  @!P3 IMAD R51, R51, R17, R2 ;  /* 0x000000113333b224 */ /* 0x000fe200078e0202 */
[----:B------:R-:W-:Y:S04]  /*17cc0*/  BSSY B1, `(.L_x_346) ;  /* 0x0000006000017945 */ /* 0x000fe80003800000 */
[----:B------:R0:W-:Y:S01]  /*17cd0*/  @!P3 STG.E.U8 desc[UR36][R8.64+0x31], R51 ;  /* 0x000031330800b986 */ /* 0x0001e2000c101124 */
[----:B------:R-:W-:Y:S05]  /*17ce0*/  @P5 BRA `(.L_x_347) ;  /* 0x00000000000c5947 */ /* 0x000fea0003800000 */
[----:B------:R-:W0:Y:S02]  /*17cf0*/  LDG.E.U8 R16, desc[UR36][R4.64+0x38] ;  /* 0x0000382404107981 */ /* 0x000e24000c1e1100 */
[----:B0-----:R-:W-:-:S05]  /*17d00*/  PRMT R3, R16, 0x8880, RZ ;  /* 0x0000888010037816 */ /* 0x001fca00000000ff */
[----:B------:R-:W-:-:S07]  /*17d10*/  IMAD R2, R3, R18, RZ ;  /* 0x0000001203027224 */ /* 0x000fce00078e02ff */
.L_x_347:
[----:B------:R-:W-:Y:S05]  /*17d20*/  BSYNC B1 ;  /* 0x0000000000017941 */ /* 0x000fea0003800000 */
.L_x_346:
[----:B0-----:R-:W-:Y:S01]  /*17d30*/  @!P5 IMAD R3, R52, R17, R2 ;  /* 0x000000113403d224 */ /* 0x001fe200078e0202 */
[----:B------:R-:W-:Y:S04]  /*17d40*/  BSSY B1, `(.L_x_348) ;  /* 0x0000006000017945 */ /* 0x000fe80003800000 */
[----:B------:R0:W-:Y:S01]  /*17d50*/  @!P5 STG.E.U8 desc[UR36][R6.64+0x38], R3 ;  /* 0x000038030600d986 */ /* 0x0001e2000c101124 */
[----:B------:R-:W-:Y:S05]  /*17d60*/  @P1 BRA `(.L_x_349) ;  /* 0x00000000000c1947 */ /* 0x000fea0003800000 */
[----:B------:R-:W0:Y:S02]  /*17d70*/  LDG.E.U8 R16, desc[UR36][R4.64+0x39] ;  /* 0x0000392404107981 */ /* 0x000e24000c1e1100 */
[----:B0-----:R-:W-:-:S05]  /*17d80*/  PRMT R3, R16, 0x8880, RZ ;  /* 0x0000888010037816 */ /* 0x001fca00000000ff */
[----:B------:R-:W-:-:S07]  /*17d90*/  IMAD R2, R3, R18, RZ ;  /* 0x0000001203027224 */ /* 0x000fce00078e02ff */
.L_x_349:
[----:B------:R-:W-:Y:S05]  /*17da0*/  BSYNC B1 ;  /* 0x0000000000017941 */ /* 0x000fea0003800000 */
.L_x_348:
        /* <DEDUP_REMOVED lines=11> */
.L_x_351:
[----:B------:R-:W-:Y:S05]  /*17e60*/  BSYNC B1 ;  /* 0x0000000000017941 */ /* 0x000fea0003800000 */
.L_x_350:
[----:B0-----:R-:W-:Y:S01]  /*17e70*/  @!P4 IMAD R3, R54, R17, R2 ;  /* 0x000000113603c224 */ /* 0x001fe200078e0202 */
[----:B------:R-:W-:Y:S04]  /*17e80*/  BSSY B1, `(.L_x_352) ;  /* 0x0000006000017945 */ /* 0x000fe80003800000 */
[----:B------:R0:W-:Y:S01]  /*17e90*/  @!P4 STG.E.U8 desc[UR36][R8.64+0x38], R3 ;  /* 0x000038030800c986 */ /* 0x0001e2000c101124 */
[----:B------:R-:W-:Y:S05]  /*17ea0*/  @P3 BRA `(.L_x_353) ;  /* 0x00000000000c3947 */ /* 0x000fea0003800000 */
[----:B------:R-:W0:Y:S02]  /*17eb0*/  LDG.E.U8 R16, desc[UR36][R152.64+0x39] ;  /* 0x0000392498107981 */ /* 0x000e24000c1e1100 */
[----:B0-----:R-:W-:-:S05]  /*17ec0*/  PRMT R3, R16, 0x8880, RZ ;  /* 0x0000888010037816 */ /* 0x001fca00000000ff */
[----:B------:R-:W-:-:S07]  /*17ed0*/  IMAD R2, R3, R18, RZ ;  /* 0x0000001203027224 */ /* 0x000fce00078e02ff */
.L_x_353:
[----:B------:R-:W-:Y:S05]  /*17ee0*/  BSYNC B1 ;  /* 0x0000000000017941 */ /* 0x000fea0003800000 */
.L_x_352:
[----:B------:R-:W-:Y:S01]  /*17ef0*/  @!P3 IMAD R55, R55, R17, R2 ;  /* 0x000000113737b224 */ /* 0x000fe200078e0202 */
[----:B------:R-:W-:Y:S04]  /*17f00*/  BSSY B1, `(.L_x_354) ;  /* 0x0000006000017945 */ /* 0x000fe80003800000 */
[----:B------:R0:W-:Y:S01]  /*17f10*/  @!P3 STG.E.U8 desc[UR36][R8.64+0x39], R55 ;  /* 0x000039370800b986 */ /* 0x0001e2000c101124 */
[----:B------:R-:W-:Y:S05]  /*17f20*/  @P5 BRA `(.L_x_355) ;  /* 0x00000000000c5947 */ /* 0x000fea0003800000 */
[----:B------:R-:W0:Y:S02]  /*17f30*/  LDG.E.U8 R16, desc[UR36][R4.64+0x40] ;  /* 0x0000402404107981 */ /* 0x000e24000c1e1100 */
[----:B0-----:R-:W-:-:S05]  /*17f40*/  PRMT R3, R16, 0x8880, RZ ;  /* 0x0000888010037816 */ /* 0x001fca00000000ff */
[----:B------:R-:W-:-:S07]  /*17f50*/  IMAD R2, R3, R18, RZ ;  /* 0x0000001203027224 */ /* 0x000fce00078e02ff */
.L_x_355:
[----:B------:R-:W-:Y:S05]  /*17f60*/  BSYNC B1 ;  /* 0x0000000000017941 */ /* 0x000fea0003800000 */
.L_x_354:
[----:B0-----:R-:W-:Y:S01]  /*17f70*/  @!P5 IMAD R3, R56, R17, R2 ;  /* 0x000000113803d224 */ /* 0x001fe200078e0202 */
[----:B------:R-:W-:Y:S04]  /*17f80*/  BSSY B1, `(.L_x_356) ;  /* 0x0000006000017945 */ /* 0x000fe80003800000 */
[----:B------:R0:W-:Y:S01]  /*17f90*/  @!P5 STG.E.U8 desc[UR36][R6.64+0x40], R3 ;  /* 0x000040030600d986 */ /* 0x0001e2000c101124 */
[----:B------:R-:W-:Y:S05]  /*17fa0*/  @P1 BRA `(.L_x_357) ;  /* 0x00000000000c1947 */ /* 0x000fea0003800000 */
[----:B------:R-:W0:Y:S02]  /*17fb0*/  LDG.E.U8 R16, desc[UR36][R4.64+0x41] ;  /* 0x0000412404107981 */ /* 0x000e24000c1e1100 */
[----:B0-----:R-:W-:-:S05]  /*17fc0*/  PRMT R3, R16, 0x8880, RZ ;  /* 0x0000888010037816 */ /* 0x001fca00000000ff */
[----:B------:R-:W-:-:S07]  /*17fd0*/  IMAD R2, R3, R18, RZ ;  /* 0x0000001203027224 */ /* 0x000fce00078e02ff */
.L_x_357:
[----:B------:R-:W-:Y:S05]  /*17fe0*/  BSYNC B1 ;  /* 0x0000000000017941 */ /* 0x000fea0003800000 */
.L_x_356:
        /* <DEDUP_REMOVED lines=11> */
.L_x_359:
[----:B------:R-:W-:Y:S05]  /*180a0*/  BSYNC B1 ;  /* 0x0000000000017941 */ /* 0x000fea0003800000 */
.L_x_358:
[----:B0-----:R-:W-:Y:S01]  /*180b0*/  @!P4 IMAD R3, R58, R17, R2 ;  /* 0x000000113a03c224 */ /* 0x001fe200078e0202 */
[----:B------:R-:W-:Y:S04]  /*180c0*/  BSSY B1, `(.L_x_360) ;  /* 0x0000006000017945 */ /* 0x000fe80003800000 */
[----:B------:R0:W-:Y:S01]  /*180d0*/  @!P4 STG.E.U8 desc[UR36][R8.64+0x40], R3 ;  /* 0x000040030800c986 */ /* 0x0001e2000c101124 */
[----:B------:R-:W-:Y:S05]  /*180e0*/  @P3 BRA `(.L_x_361) ;  /* 0x00000000000c3947 */ /* 0x000fea0003800000 */
[----:B------:R-:W0:Y:S02]  /*180f0*/  LDG.E.U8 R16, desc[UR36][R152.64+0x41] ;  /* 0x0000412498107981 */ /* 0x000e24000c1e1100 */
[----:B0-----:R-:W-:-:S05]  /*18100*/  PRMT R3, R16, 0x8880, RZ ;  /* 0x0000888010037816 */ /* 0x001fca00000000ff */
[----:B------:R-:W-:-:S07]  /*18110*/  IMAD R2, R3, R18, RZ ;  /* 0x0000001203027224 */ /* 0x000fce00078e02ff */
.L_x_361:
[----:B------:R-:W-:Y:S05]  /*18120*/  BSYNC B1 ;  /* 0x0000000000017941 */ /* 0x000fea0003800000 */
.L_x_360:
[----:B------:R-:W-:Y:S01]  /*18130*/  @!P3 IMAD R59, R59, R17, R2 ;  /* 0x000000113b3bb224 */ /* 0x000fe200078e0202 */
[----:B------:R-:W-:Y:S04]  /*18140*/  BSSY B1, `(.L_x_362) ;  /* 0x0000006000017945 */ /* 0x000fe80003800000 */
[----:B------:R0:W-:Y:S01]  /*18150*/  @!P3 STG.E.U8 desc[UR36][R8.64+0x41], R59 ;  /* 0x0000413b0800b986 */ /* 0x0001e2000c101124 */
[----:B------:R-:W-:Y:S05]  /*18160*/  @P5 BRA `(.L_x_363) ;  /* 0x00000000000c5947 */ /* 0x000fea0003800000 */
[----:B------:R-:W0:Y:S02]  /*18170*/  LDG.E.U8 R16, desc[UR36][R4.64+0x48] ;  /* 0x0000482404107981 */ /* 0x000e24000c1e1100 */
[----:B0-----:R-:W-:-:S05]  /*18180*/  PRMT R3, R16, 0x8880, RZ ;  /* 0x0000888010037816 */ /* 0x001fca00000000ff */
[----:B------:R-:W-:-:S07]  /*18190*/  IMAD R2, R3, R18, RZ ;  /* 0x0000001203027224 */ /* 0x000fce00078e02ff */
.L_x_363:
[----:B------:R-:W-:Y:S05]  /*181a0*/  BSYNC B1 ;  /* 0x0000000000017941 */ /* 0x000fea0003800000 */
.L_x_362:
[----:B0-----:R-:W-:Y:S01]  /*181b0*/  @!P5 IMAD R3, R60, R17, R2 ;  /* 0x000000113c03d224 */ /* 0x001fe200078e0202 */
[----:B------:R-:W-:Y:S04]  /*181c0*/  BSSY B1, `(.L_x_364) ;  /* 0x0000006000017945 */ /* 0x000fe80003800000 */
[----:B------:R0:W-:Y:S01]  /*181d0*/  @!P5 STG.E.U8 desc[UR36][R6.64+0x48], R3 ;  /* 0x000048030600d986 */ /* 0x0001e2000c101124 */
[----:B------:R-:W-:Y:S05]  /*181e0*/  @P1 BRA `(.L_x_365) ;  /* 0x00000000000c1947 */ /* 0x000fea0003800000 */
[----:B------:R-:W0:Y:S02]  /*181f0*/  LDG.E.U8 R16, desc[UR36][R4.64+0x49] ;  /* 0x0000492404107981 */ /* 0x000e24000c1e1100 */
[----:B0-----:R-:W-:-:S05]  /*18200*/  PRMT R3, R16, 0x8880, RZ ;  /* 0x0000888010037816 */ /* 0x001fca00000000ff */
[----:B------:R-:W-:-:S07]  /*18210*/  IMAD R2, R3, R18, RZ ;  /* 0x0000001203027224 */ /* 0x000fce00078e02ff */
.L_x_365:
[----:B------:R-:W-:Y:S05]  /*18220*/  BSYNC B1 ;  /* 0x0000000000017941 */ /* 0x000fea0003800000 */
.L_x_364:
        /* <DEDUP_REMOVED lines=11> */
.L_x_367:
[----:B------:R-:W-:Y:S05]  /*182e0*/  BSYNC B1 ;  /* 0x0000000000017941 */ /* 0x000fea0003800000 */
.L_x_366:
[----:B0-----:R-:W-:Y:S01]  /*182f0*/  @!P4 IMAD R3, R62, R17, R2 ;  /* 0x000000113e03c224 */ /* 0x001fe200078e0202 */
[----:B------:R-:W-:Y:S04]  /*18300*/  BSSY B1, `(.L_x_368) ;  /* 0x0000006000017945 */ /* 0x000fe80003800000 */
[----:B------:R0:W-:Y:S01]  /*18310*/  @!P4 STG.E.U8 desc[UR36][R8.64+0x48], R3 ;  /* 0x000048030800c986 */ /* 0x0001e2000c101124 */
[----:B------:R-:W-:Y:S05]  /*18320*/  @P3 BRA `(.L_x_369) ;  /* 0x00000000000c3947 */ /* 0x000fea0003800000 */
[----:B------:R-:W0:Y:S02]  /*18330*/  LDG.E.U8 R16, desc[UR36][R152.64+0x49] ;  /* 0x0000492498107981 */ /* 0x000e24000c1e1100 */
[----:B0-----:R-:W-:-:S05]  /*18340*/  PRMT R3, R16, 0x8880, RZ ;  /* 0x0000888010037816 */ /* 0x001fca00000000ff */
[----:B------:R-:W-:-:S07]  /*18350*/  IMAD R2, R3, R18, RZ ;  /* 0x0000001203027224 */ /* 0x000fce00078e02ff */
.L_x_369:
[----:B------:R-:W-:Y:S05]  /*18360*/  BSYNC B1 ;  /* 0x0000000000017941 */ /* 0x000fea0003800000 */
.L_x_368:
[----:B------:R-:W-:Y:S01]  /*18370*/  @!P3 IMAD R63, R63, R17, R2 ;  /* 0x000000113f3fb224 */ /* 0x000fe200078e0202 */
[----:B------:R-:W-:Y:S04]  /*18380*/  BSSY B1, `(.L_x_370) ;  /* 0x0000006000017945 */ /* 0x000fe80003800000 */
[----:B------:R0:W-:Y:S01]  /*18390*/  @!P3 STG.E.U8 desc[UR36][R8.64+0x49], R63 ;  /* 0x0000493f0800b986 */ /* 0x0001e2000c101124 */
[----:B------:R-:W-:Y:S05]  /*183a0*/  @P5 BRA `(.L_x_371) ;  /* 0x00000000000c5947 */ /* 0x000fea0003800000 */
[----:B------:R-:W0:Y:S02]  /*183b0*/  LDG.E.U8 R16, desc[UR36][R4.64+0x50] ;  /* 0x0000502404107981 */ /* 0x000e24000c1e1100 */
[----:B0-----:R-:W-:-:S05]  /*183c0*/  PRMT R3, R16, 0x8880, RZ ;  /* 0x0000888010037816 */ /* 0x001fca00000000ff */
[----:B------:R-:W-:-:S07]  /*183d0*/  IMAD R2, R3, R18, RZ ;  /* 0x0000001203027224 */ /* 0x000fce00078e02ff */
.L_x_371:
[----:B------:R-:W-:Y:S05]  /*183e0*/  BSYNC B1 ;  /* 0x0000000000017941 */ /* 0x000fea0003800000 */
.L_x_370:
[----:B0-----:R-:W-:Y:S01]  /*183f0*/  @!P5 IMAD R3, R64, R17, R2 ;  /* 0x000000114003d224 */ /* 0x001fe200078e0202 */
[----:B------:R-:W-:Y:S04]  /*18400*/  BSSY B1, `(.L_x_372) ;  /* 0x0000006000017945 */ /* 0x000fe80003800000 */
[----:B------:R0:W-:Y:S01]  /*18410*/  @!P5 STG.E.U8 desc[UR36][R6.64+0x50], R3 ;  /* 0x000050030600d986 */ /* 0x0001e2000c101124 */
[----:B------:R-:W-:Y:S05]  /*18420*/  @P1 BRA `(.L_x_373) ;  /* 0x00000000000c1947 */ /* 0x000fea0003800000 */
[----:B------:R-:W0:Y:S02]  /*18430*/  LDG.E.U8 R16, desc[UR36][R4.64+0x51] ;  /* 0x0000512404107981 */ /* 0x000e24000c1e1100 */
[----:B0-----:R-:W-:-:S05]  /*18440*/  PRMT R3, R16, 0x8880, RZ ;  /* 0x0000888010037816 */ /* 0x001fca00000000ff */
[----:B------:R-:W-:-:S07]  /*18450*/  IMAD R2, R3, R18, RZ ;  /* 0x0000001203027224 */ /* 0x000fce00078e02ff */
.L_x_373:
[----:B------:R-:W-:Y:S05]  /*18460*/  BSYNC B1 ;  /* 0x0000000000017941 */ /* 0x000fea0003800000 */
.L_x_372:
        /* <DEDUP_REMOVED lines=11> */
.L_x_375:
[----:B------:R-:W-:Y:S05]  /*18520*/  BSYNC B1 ;  /* 0x0000000000017941 */ /* 0x000fea0003800000 */
.L_x_374:
[----:B0-----:R-:W-:Y:S01]  /*18530*/  @!P4 IMAD R3, R66, R17, R2 ;  /* 0x000000114203c224 */ /* 0x001fe200078e0202 */
[----:B------:R-:W-:Y:S04]  /*18540*/  BSSY B1, `(.L_x_376) ;  /* 0x0000006000017945 */ /* 0x000fe80003800000 */
[----:B------:R0:W-:Y:S01]  /*18550*/  @!P4 STG.E.U8 desc[UR36][R8.64+0x50], R3 ;  /* 0x000050030800c986 */ /* 0x0001e2000c101124 */
[----:B------:R-:W-:Y:S05]  /*18560*/  @P3 BRA `(.L_x_377) ;  /* 0x00000000000c3947 */ /* 0x000fea0003800000 */
[----:B------:R-:W0:Y:S02]  /*18570*/  LDG.E.U8 R16, desc[UR36][R152.64+0x51] ;  /* 0x0000512498107981 */ /* 0x000e24000c1e1100 */
[----:B0-----:R-:W-:-:S05]  /*18580*/  PRMT R3, R16, 0x8880, RZ ;  /* 0x0000888010037816 */ /* 0x001fca00000000ff */
[----:B------:R-:W-:-:S07]  /*18590*/  IMAD R2, R3, R18, RZ ;  /* 0x0000001203027224 */ /* 0x000fce00078e02ff */
.L_x_377:
[----:B------:R-:W-:Y:S05]  /*185a0*/  BSYNC B1 ;  /* 0x0000000000017941 */ /* 0x000fea0003800000 */
.L_x_376:
[----:B------:R-:W-:Y:S01]  /*185b0*/  @!P3 IMAD R67, R67, R17, R2 ;  /* 0x000000114343b224 */ /* 0x000fe200078e0202 */
[----:B------:R-:W-:Y:S04]  /*185c0*/  BSSY B1, `(.L_x_378) ;  /* 0x0000006000017945 */ /* 0x000fe80003800000 */
[----:B------:R0:W-:Y:S01]  /*185d0*/  @!P3 STG.E.U8 desc[UR36][R8.64+0x51], R67 ;  /* 0x000051430800b986 */ /* 0x0001e2000c101124 */
[----:B------:R-:W-:Y:S05]  /*185e0*/  @P5 BRA `(.L_x_379) ;  /* 0x00000000000c5947 */ /* 0x000fea0003800000 */
[----:B------:R-:W0:Y:S02]  /*185f0*/  LDG.E.U8 R16, desc[UR36][R4.64+0x58] ;  /* 0x0000582404107981 */ /* 0x000e24000c1e1100 */
[----:B0-----:R-:W-:-:S05]  /*18600*/  PRMT R3, R16, 0x8880, RZ ;  /* 0x0000888010037816 */ /* 0x001fca00000000ff */
[----:B------:R-:W-:-:S07]  /*18610*/  IMAD R2, R3, R18, RZ ;  /* 0x0000001203027224 */ /* 0x000fce00078e02ff */
.L_x_379:
[----:B------:R-:W-:Y:S05]  /*18620*/  BSYNC B1 ;  /* 0x0000000000017941 */ /* 0x000fea0003800000 */
.L_x_378:
[----:B0-----:R-:W-:Y:S01]  /*18630*/  @!P5 IMAD R3, R68, R17, R2 ;  /* 0x000000114403d224 */ /* 0x001fe200078e0202 */
[----:B------:R-:W-:Y:S04]  /*18640*/  BSSY B1, `(.L_x_380) ;  /* 0x0000006000017945 */ /* 0x000fe80003800000 */
[----:B------:R0:W-:Y:S01]  /*18650*/  @!P5 STG.E.U8 desc[UR36][R6.64+0x58], R3 ;  /* 0x000058030600d986 */ /* 0x0001e2000c101124 */
[----:B------:R-:W-:Y:S05]  /*18660*/  @P1 BRA `(.L_x_381) ;  /* 0x00000000000c1947 */ /* 0x000fea0003800000 */
[----:B------:R-:W0:Y:S02]  /*18670*/  LDG.E.U8 R16, desc[UR36][R4.64+0x59] ;  /* 0x0000592404107981 */ /* 0x000e24000c1e1100 */
[----:B0-----:R-:W-:-:S05]  /*18680*/  PRMT R3, R16, 0x8880, RZ ;  /* 0x0000888010037816 */ /* 0x001fca00000000ff */
[----:B------:R-:W-:-:S07]  /*18690*/  IMAD R2, R3, R18, RZ ;  /* 0x0000001203027224 */ /* 0x000fce00078e02ff */
.L_x_381:
[----:B------:R-:W-:Y:S05]  /*186a0*/  BSYNC B1 ;  /* 0x0000000000017941 */ /* 0x000fea0003800000 */
.L_x_380:
        /* <DEDUP_REMOVED lines=11> */
.L_x_383:
[----:B------:R-:W-:Y:S05]  /*18760*/  BSYNC B1 ;  /* 0x0000000000017941 */ /* 0x000fea0003800000 */
.L_x_382:
[----:B0-----:R-:W-:Y:S01]  /*18770*/  @!P4 IMAD R3, R70, R17, R2 ;  /* 0x000000114603c224 */ /* 0x001fe200078e0202 */
[----:B------:R-:W-:Y:S04]  /*18780*/  BSSY B1, `(.L_x_384) ;  /* 0x0000006000017945 */ /* 0x000fe80003800000 */
[----:B------:R0:W-:Y:S01]  /*18790*/  @!P4 STG.E.U8 desc[UR36][R8.64+0x58], R3 ;  /* 0x000058030800c986 */ /* 0x0001e2000c101124 */
[----:B------:R-:W-:Y:S05]  /*187a0*/  @P3 BRA `(.L_x_385) ;  /* 0x00000000000c3947 */ /* 0x000fea0003800000 */
[----:B------:R-:W0:Y:S02]  /*187b0*/  LDG.E.U8 R16, desc[UR36][R152.64+0x59] ;  /* 0x0000592498107981 */ /* 0x000e24000c1e1100 */
[----:B0-----:R-:W-:-:S05]  /*187c0*/  PRMT R3, R16, 0x8880, RZ ;  /* 0x0000888010037816 */ /* 0x001fca00000000ff */
[----:B------:R-:W-:-:S07]  /*187d0*/  IMAD R2, R3, R18, RZ ;  /* 0x0000001203027224 */ /* 0x000fce00078e02ff */
.L_x_385:
[----:B------:R-:W-:Y:S05]  /*187e0*/  BSYNC B1 ;  /* 0x0000000000017941 */ /* 0x000fea0003800000 */
.L_x_384:
[----:B------:R-:W-:Y:S01]  /*187f0*/  @!P3 IMAD R71, R71, R17, R2 ;  /* 0x000000114747b224 */ /* 0x000fe200078e0202 */
[----:B------:R-:W-:Y:S04]  /*18800*/  BSSY B1, `(.L_x_386) ;  /* 0x0000006000017945 */ /* 0x000fe80003800000 */
[----:B------:R0:W-:Y:S01]  /*18810*/  @!P3 STG.E.U8 desc[UR36][R8.64+0x59], R71 ;  /* 0x000059470800b986 */ /* 0x0001e2000c101124 */
[----:B------:R-:W-:Y:S05]  /*18820*/  @P5 BRA `(.L_x_387) ;  /* 0x00000000000c5947 */ /* 0x000fea0003800000 */
[----:B------:R-:W0:Y:S02]  /*18830*/  LDG.E.U8 R16, desc[UR36][R4.64+0x60] ;  /* 0x0000602404107981 */ /* 0x000e24000c1e1100 */
[----:B0-----:R-:W-:-:S05]  /*18840*/  PRMT R3, R16, 0x8880, RZ ;  /* 0x0000888010037816 */ /* 0x001fca00000000ff */
[----:B------:R-:W-:-:S07]  /*18850*/  IMAD R2, R3, R18, RZ ;  /* 0x0000001203027224 */ /* 0x000fce00078e02ff */
.L_x_387:
[----:B------:R-:W-:Y:S05]  /*18860*/  BSYNC B1 ;  /* 0x0000000000017941 */ /* 0x000fea0003800000 */
.L_x_386:
[----:B0-----:R-:W-:Y:S01]  /*18870*/  @!P5 IMAD R3, R72, R17, R2 ;  /* 0x000000114803d224 */ /* 0x001fe200078e0202 */
[----:B------:R-:W-:Y:S04]  /*18880*/  BSSY B1, `(.L_x_388) ;  /* 0x0000006000017945 */ /* 0x000fe80003800000 */
[----:B------:R0:W-:Y:S01]  /*18890*/  @!P5 STG.E.U8 desc[UR36][R6.64+0x60], R3 ;  /* 0x000060030600d986 */ /* 0x0001e2000c101124 */
[----:B------:R-:W-:Y:S05]  /*188a0*/  @P1 BRA `(.L_x_389) ;  /* 0x00000000000c1947 */ /* 0x000fea0003800000 */
[----:B------:R-:W0:Y:S02]  /*188b0*/  LDG.E.U8 R16, desc[UR36][R4.64+0x61] ;  /* 0x0000612404107981 */ /* 0x000e24000c1e1100 */
[----:B0-----:R-:W-:-:S05]  /*188c0*/  PRMT R3, R16, 0x8880, RZ ;  /* 0x0000888010037816 */ /* 0x001fca00000000ff */
[----:B------:R-:W-:-:S07]  /*188d0*/  IMAD R2, R3, R18, RZ ;  /* 0x0000001203027224 */ /* 0x000fce00078e02ff */
.L_x_389:
[----:B------:R-:W-:Y:S05]  /*188e0*/  BSYNC B1 ;  /* 0x0000000000017941 */ /* 0x000fea0003800000 */
.L_x_388:
        /* <DEDUP_REMOVED lines=11> */
.L_x_391:
[----:B------:R-:W-:Y:S05]  /*189a0*/  BSYNC B1 ;  /* 0x0000000000017941 */ /* 0x000fea0003800000 */
.L_x_390:
[----:B0-----:R-:W-:Y:S01]  /*189b0*/  @!P4 IMAD R3, R74, R17, R2 ;  /* 0x000000114a03c224 */ /* 0x001fe200078e0202 */
[----:B------:R-:W-:Y:S04]  /*189c0*/  BSSY B1, `(.L_x_392) ;  /* 0x0000006000017945 */ /* 0x000fe80003800000 */
[----:B------:R0:W-:Y:S01]  /*189d0*/  @!P4 STG.E.U8 desc[UR36][R8.64+0x60], R3 ;  /* 0x000060030800c986 */ /* 0x0001e2000c101124 */
[----:B------:R-:W-:Y:S05]  /*189e0*/  @P3 BRA `(.L_x_393) ;  /* 0x00000000000c3947 */ /* 0x000fea0003800000 */
[----:B------:R-:W0:Y:S02]  /*189f0*/  LDG.E.U8 R16, desc[UR36][R152.64+0x61] ;  /* 0x0000612498107981 */ /* 0x000e24000c1e1100 */
[----:B0-----:R-:W-:-:S05]  /*18a00*/  PRMT R3, R16, 0x8880, RZ ;  /* 0x0000888010037816 */ /* 0x001fca00000000ff */
[----:B------:R-:W-:-:S07]  /*18a10*/  IMAD R2, R3, R18, RZ ;  /* 0x0000001203027224 */ /* 0x000fce00078e02ff */
.L_x_393:
[----:B------:R-:W-:Y:S05]  /*18a20*/  BSYNC B1 ;  /* 0x0000000000017941 */ /* 0x000fea0003800000 */
.L_x_392:
[----:B------:R-:W-:Y:S01]  /*18a30*/  @!P3 IMAD R75, R75, R17, R2 ;  /* 0x000000114b4bb224 */ /* 0x000fe200078e0202 */
[----:B------:R-:W-:Y:S04]  /*18a40*/  BSSY B1, `(.L_x_394) ;  /* 0x0000006000017945 */ /* 0x000fe80003800000 */
[----:B------:R0:W-:Y:S01]  /*18a50*/  @!P3 STG.E.U8 desc[UR36][R8.64+0x61], R75 ;  /* 0x0000614b0800b986 */ /* 0x0001e2000c101124 */
[----:B------:R-:W-:Y:S05]  /*18a60*/  @P5 BRA `(.L_x_395) ;  /* 0x00000000000c5947 */ /* 0x000fea0003800000 */
[----:B------:R-:W0:Y:S02]  /*18a70*/  LDG.E.U8 R16, desc[UR36][R4.64+0x68] ;  /* 0x0000682404107981 */ /* 0x000e24000c1e1100 */
[----:B0-----:R-:W-:-:S05]  /*18a80*/  PRMT R3, R16, 0x8880, RZ ;  /* 0x0000888010037816 */ /* 0x001fca00000000ff */
[----:B------:R-:W-:-:S07]  /*18a90*/  IMAD R2, R3, R18, RZ ;  /* 0x0000001203027224 */ /* 0x000fce00078e02ff */
.L_x_395:
[----:B------:R-:W-:Y:S05]  /*18aa0*/  BSYNC B1 ;  /* 0x0000000000017941 */ /* 0x000fea0003800000 */
.L_x_394:
[----:B0-----:R-:W-:Y:S01]  /*18ab0*/  @!P5 IMAD R3, R76, R17, R2 ;  /* 0x000000114c03d224 */ /* 0x001fe200078e0202 */
[----:B------:R-:W-:Y:S04]  /*18ac0*/  BSSY B1, `(.L_x_396) ;  /* 0x0000006000017945 */ /* 0x000fe80003800000 */
[----:B------:R0:W-:Y:S01]  /*18ad0*/  @!P5 STG.E.U8 desc[UR36][R6.64+0x68], R3 ;  /* 0x000068030600d986 */ /* 0x0001e2000c101124 */
[----:B------:R-:W-:Y:S05]  /*18ae0*/  @P1 BRA `(.L_x_397) ;  /* 0x00000000000c1947 */ /* 0x000fea0003800000 */
[----:B------:R-:W0:Y:S02]  /*18af0*/  LDG.E.U8 R16, desc[UR36][R4.64+0x69] ;  /* 0x0000692404107981 */ /* 0x000e24000c1e1100 */
[----:B0-----:R-:W-:-:S05]  /*18b00*/  PRMT R3, R16, 0x8880, RZ ;  /* 0x0000888010037816 */ /* 0x001fca00000000ff */
[----:B------:R-:W-:-:S07]  /*18b10*/  IMAD R2, R3, R18, RZ ;  /* 0x0000001203027224 */ /* 0x000fce00078e02ff */
.L_x_397:
[----:B------:R-:W-:Y:S05]  /*18b20*/  BSYNC B1 ;  /* 0x0000000000017941 */ /* 0x000fea0003800000 */
.L_x_396:
        /* <DEDUP_REMOVED lines=11> */
.L_x_399:
[----:B------:R-:W-:Y:S05]  /*18be0*/  BSYNC B1 ;  /* 0x0000000000017941 */ /* 0x000fea0003800000 */
.L_x_398:
[----:B0-----:R-:W-:Y:S01]  /*18bf0*/  @!P4 IMAD R3, R78, R17, R2 ;  /* 0x000000114e03c224 */ /* 0x001fe200078e0202 */
[----:B------:R-:W-:Y:S04]  /*18c00*/  BSSY B1, `(.L_x_400) ;  /* 0x0000006000017945 */ /* 0x000fe80003800000 */
[----:B------:R0:W-:Y:S01]  /*18c10*/  @!P4 STG.E.U8 desc[UR36][R8.64+0x68], R3 ;  /* 0x000068030800c986 */ /* 0x0001e2000c101124 */
[----:B------:R-:W-:Y:S05]  /*18c20*/  @P3 BRA `(.L_x_401) ;  /* 0x00000000000c3947 */ /* 0x000fea0003800000 */
[----:B------:R-:W0:Y:S02]  /*18c30*/  LDG.E.U8 R16, desc[UR36][R152.64+0x69] ;  /* 0x0000692498107981 */ /* 0x000e24000c1e1100 */
[----:B0-----:R-:W-:-:S05]  /*18c40*/  PRMT R3, R16, 0x8880, RZ ;  /* 0x0000888010037816 */ /* 0x001fca00000000ff */
[----:B------:R-:W-:-:S07]  /*18c50*/  IMAD R2, R3, R18, RZ ;  /* 0x0000001203027224 */ /* 0x000fce00078e02ff */
.L_x_401:
[----:B------:R-:W-:Y:S05]  /*18c60*/  BSYNC B1 ;  /* 0x0000000000017941 */ /* 0x000fea0003800000 */
.L_x_400:
[----:B------:R-:W-:Y:S01]  /*18c70*/  @!P3 IMAD R79, R79, R17, R2 ;  /* 0x000000114f4fb224 */ /* 0x000fe200078e0202 */
[----:B------:R-:W-:Y:S04]  /*18c80*/  BSSY B1, `(.L_x_402) ;  /* 0x0000006000017945 */ /* 0x000fe80003800000 */
[----:B------:R0:W-:Y:S01]  /*18c90*/  @!P3 STG.E.U8 desc[UR36][R8.64+0x69], R79 ;  /* 0x0000694f0800b986 */ /* 0x0001e2000c101124 */
[----:B------:R-:W-:Y:S05]  /*18ca0*/  @P5 BRA `(.L_x_403) ;  /* 0x00000000000c5947 */ /* 0x000fea0003800000 */
[----:B------:R-:W0:Y:S02]  /*18cb0*/  LDG.E.U8 R16, desc[UR36][R4.64+0x70] ;  /* 0x0000702404107981 */ /* 0x000e24000c1e1100 */
[----:B0-----:R-:W-:-:S05]  /*18cc0*/  PRMT R3, R16, 0x8880, RZ ;  /* 0x0000888010037816 */ /* 0x001fca00000000ff */
[----:B------:R-:W-:-:S07]  /*18cd0*/  IMAD R2, R3, R18, RZ ;  /* 0x0000001203027224 */ /* 0x000fce00078e02ff */
.L_x_403:
[----:B------:R-:W-:Y:S05]  /*18ce0*/  BSYNC B1 ;  /* 0x0000000000017941 */ /* 0x000fea0003800000 */
.L_x_402:
[----:B0-----:R-:W-:Y:S01]  /*18cf0*/  @!P5 IMAD R3, R80, R17, R2 ;  /* 0x000000115003d224 */ /* 0x001fe200078e0202 */
[----:B------:R-:W-:Y:S04]  /*18d00*/  BSSY B1, `(.L_x_404) ;  /* 0x0000006000017945 */ /* 0x000fe80003800000 */
[----:B------:R0:W-:Y:S01]  /*18d10*/  @!P5 STG.E.U8 desc[UR36][R6.64+0x70], R3 ;  /* 0x000070030600d986 */ /* 0x0001e2000c101124 */
[----:B------:R-:W-:Y:S05]  /*18d20*/  @P1 BRA `(.L_x_405) ;  /* 0x00000000000c1947 */ /* 0x000fea0003800000 */
[----:B------:R-:W0:Y:S02]  /*18d30*/  LDG.E.U8 R16, desc[UR36][R4.64+0x71] ;  /* 0x0000712404107981 */ /* 0x000e24000c1e1100 */
[----:B0-----:R-:W-:-:S05]  /*18d40*/  PRMT R3, R16, 0x8880, RZ ;  /* 0x0000888010037816 */ /* 0x001fca00000000ff */
[----:B------:R-:W-:-:S07]  /*18d50*/  IMAD R2, R3, R18, RZ ;  /* 0x0000001203027224 */ /* 0x000fce00078e02ff */
.L_x_405:
[----:B------:R-:W-:Y:S05]  /*18d60*/  BSYNC B1 ;  /* 0x0000000000017941 */ /* 0x000fea0003800000 */
.L_x_404:
        /* <DEDUP_REMOVED lines=11> */
.L_x_407:
[----:B------:R-:W-:Y:S05]  /*18e20*/  BSYNC B1 ;  /* 0x0000000000017941 */ /* 0x000fea0003800000 */
.L_x_406:
[----:B0-----:R-:W-:Y:S01]  /*18e30*/  @!P4 IMAD R3, R82, R17, R2 ;  /* 0x000000115203c224 */ /* 0x001fe200078e0202 */
[----:B------:R-:W-:Y:S04]  /*18e40*/  BSSY B1, `(.L_x_408) ;  /* 0x0000006000017945 */ /* 0x000fe80003800000 */
[----:B------:R0:W-:Y:S01]  /*18e50*/  @!P4 STG.E.U8 desc[UR36][R8.64+0x70], R3 ;  /* 0x000070030800c986 */ /* 0x0001e2000c101124 */
[----:B------:R-:W-:Y:S05]  /*18e60*/  @P3 BRA `(.L_x_409) ;  /* 0x00000000000c3947 */ /* 0x000fea0003800000 */
[----:B------:R-:W0:Y:S02]  /*18e70*/  LDG.E.U8 R16, desc[UR36][R152.64+0x71] ;  /* 0x0000712498107981 */ /* 0x000e24000c1e1100 */
[----:B0-----:R-:W-:-:S05]  /*18e80*/  PRMT R3, R16, 0x8880, RZ ;  /* 0x0000888010037816 */ /* 0x001fca00000000ff */
[----:B------:R-:W-:-:S07]  /*18e90*/  IMAD R2, R3, R18, RZ ;  /* 0x0000001203027224 */ /* 0x000fce00078e02ff */
.L_x_409:
[----:B------:R-:W-:Y:S05]  /*18ea0*/  BSYNC B1 ;  /* 0x0000000000017941 */ /* 0x000fea0003800000 */
.L_x_408:
[----:B------:R-:W-:Y:S01]  /*18eb0*/  @!P3 IMAD R83, R83, R17, R2 ;  /* 0x000000115353b224 */ /* 0x000fe200078e0202 */
[----:B------:R-:W-:Y:S04]  /*18ec0*/  BSSY B1, `(.L_x_410) ;  /* 0x0000006000017945 */ /* 0x000fe80003800000 */
[----:B------:R0:W-:Y:S01]  /*18ed0*/  @!P3 STG.E.U8 desc[UR36][R8.64+0x71], R83 ;  /* 0x000071530800b986 */ /* 0x0001e2000c101124 */
[----:B------:R-:W-:Y:S05]  /*18ee0*/  @P5 BRA `(.L_x_411) ;  /* 0x00000000000c5947 */ /* 0x000fea0003800000 */
[----:B------:R-:W0:Y:S02]  /*18ef0*/  LDG.E.U8 R16, desc[UR36][R4.64+0x78] ;  /* 0x0000782404107981 */ /* 0x000e24000c1e1100 */
[----:B0-----:R-:W-:-:S05]  /*18f00*/  PRMT R3, R16, 0x8880, RZ ;  /* 0x0000888010037816 */ /* 0x001fca00000000ff */
[----:B------:R-:W-:-:S07]  /*18f10*/  IMAD R2, R3, R18, RZ ;  /* 0x0000001203027224 */ /* 0x000fce00078e02ff */
.L_x_411:
[----:B------:R-:W-:Y:S05]  /*18f20*/  BSYNC B1 ;  /* 0x0000000000017941 */ /* 0x000fea0003800000 */
.L_x_410:
[----:B0-----:R-:W-:Y:S01]  /*18f30*/  @!P5 IMAD R3, R84, R17, R2 ;  /* 0x000000115403d224 */ /* 0x001fe200078e0202 */
[----:B------:R-:W-:Y:S04]  /*18f40*/  BSSY B1, `(.L_x_412) ;  /* 0x0000006000017945 */ /* 0x000fe80003800000 */
[----:B------:R0:W-:Y:S01]  /*18f50*/  @!P5 STG.E.U8 desc[UR36][R6.64+0x78], R3 ;  /* 0x000078030600d986 */ /* 0x0001e2000c101124 */
[----:B------:R-:W-:Y:S05]  /*18f60*/  @P1 BRA `(.L_x_413) ;  /* 0x00000000000c1947 */ /* 0x000fea0003800000 */
[----:B------:R-:W0:Y:S02]  /*18f70*/  LDG.E.U8 R16, desc[UR36][R4.64+0x79] ;  /* 0x0000792404107981 */ /* 0x000e24000c1e1100 */
[----:B0-----:R-:W-:-:S05]  /*18f80*/  PRMT R3, R16, 0x8880, RZ ;  /* 0x0000888010037816 */ /* 0x001fca00000000ff */
[----:B------:R-:W-:-:S07]  /*18f90*/  IMAD R2, R3, R18, RZ ;  /* 0x0000001203027224 */ /* 0x000fce00078e02ff */
.L_x_413:
[----:B------:R-:W-:Y:S05]  /*18fa0*/  BSYNC B1 ;  /* 0x0000000000017941 */ /* 0x000fea0003800000 */
.L_x_412:
        /* <DEDUP_REMOVED lines=11> */
.L_x_415:
[----:B------:R-:W-:Y:S05]  /*19060*/  BSYNC B1 ;  /* 0x0000000000017941 */ /* 0x000fea0003800000 */
.L_x_414:
[----:B0-----:R-:W-:Y:S01]  /*19070*/  @!P4 IMAD R3, R86, R17, R2 ;  /* 0x000000115603c224 */ /* 0x001fe200078e0202 */
[----:B------:R-:W-:Y:S04]  /*19080*/  BSSY B1, `(.L_x_416) ;  /* 0x0000006000017945 */ /* 0x000fe80003800000 */
[----:B------:R0:W-:Y:S01]  /*19090*/  @!P4 STG.E.U8 desc[UR36][R8.64+0x78], R3 ;  /* 0x000078030800c986 */ /* 0x0001e2000c101124 */
[----:B------:R-:W-:Y:S05]  /*190a0*/  @P3 BRA `(.L_x_417) ;  /* 0x00000000000c3947 */ /* 0x000fea0003800000 */
[----:B------:R-:W0:Y:S02]  /*190b0*/  LDG.E.U8 R16, desc[UR36][R152.64+0x79] ;  /* 0x0000792498107981 */ /* 0x000e24000c1e1100 */
[----:B0-----:R-:W-:-:S05]  /*190c0*/  PRMT R3, R16, 0x8880, RZ ;  /* 0x0000888010037816 */ /* 0x001fca00000000ff */
[----:B------:R-:W-:-:S07]  /*190d0*/  IMAD R2, R3, R18, RZ ;  /* 0x0000001203027224 */ /* 0x000fce00078e02ff */
.L_x_417:
[----:B------:R-:W-:Y:S05]  /*190e0*/  BSYNC B1 ;  /* 0x0000000000017941 */ /* 0x000fea0003800000 */
.L_x_416:
[----:B------:R-:W-:Y:S01]  /*190f0*/  @!P3 IMAD R87, R87, R17, R2 ;  /* 0x000000115757b224 */ /* 0x000fe200078e0202 */
[----:B------:R-:W-:Y:S04]  /*19100*/  BSSY B1, `(.L_x_418) ;  /* 0x0000006000017945 */ /* 0x000fe80003800000 */
[----:B------:R0:W-:Y:S01]  /*19110*/  @!P3 STG.E.U8 desc[UR36][R8.64+0x79], R87 ;  /* 0x000079570800b986 */ /* 0x0001e2000c101124 */
[----:B------:R-:W-:Y:S05]  /*19120*/  @P5 BRA `(.L_x_419) ;  /* 0x00000000000c5947 */ /* 0x000fea0003800000 */
[----:B------:R-:W0:Y:S02]  /*19130*/  LDG.E.U8 R16, desc[UR36][R4.64+0x80] ;  /* 0x0000802404107981 */ /* 0x000e24000c1e1100 */
[----:B0-----:R-:W-:-:S05]  /*19140*/  PRMT R3, R16, 0x8880, RZ ;  /* 0x0000888010037816 */ /* 0x001fca00000000ff */
[----:B------:R-:W-:-:S07]  /*19150*/  IMAD R2, R3, R18, RZ ;  /* 0x0000001203027224 */ /* 0x000fce00078e02ff */
.L_x_419:
[----:B------:R-:W-:Y:S05]  /*19160*/  BSYNC B1 ;  /* 0x0000000000017941 */ /* 0x000fea0003800000 */
.L_x_418:
[----:B0-----:R-:W-:Y:S01]  /*19170*/  @!P5 IMAD R3, R88, R17, R2 ;  /* 0x000000115803d224 */ /* 0x001fe200078e0202 */
[----:B------:R-:W-:Y:S04]  /*19180*/  BSSY B1, `(.L_x_420) ;  /* 0x0000006000017945 */ /* 0x000fe80003800000 */
[----:B------:R0:W-:Y:S01]  /*19190*/  @!P5 STG.E.U8 desc[UR36][R6.64+0x80], R3 ;  /* 0x000080030600d986 */ /* 0x0001e2000c101124 */
[----:B------:R-:W-:Y:S05]  /*191a0*/  @P1 BRA `(.L_x_421) ;  /* 0x00000000000c1947 */ /* 0x000fea0003800000 */
[----:B------:R-:W0:Y:S02]  /*191b0*/  LDG.E.U8 R16, desc[UR36][R4.64+0x81] ;  /* 0x0000812404107981 */ /* 0x000e24000c1e1100 */
[----:B0-----:R-:W-:-:S05]  /*191c0*/  PRMT R3, R16, 0x8880, RZ ;  /* 0x0000888010037816 */ /* 0x001fca00000000ff */
[----:B------:R-:W-:-:S07]  /*191d0*/  IMAD R2, R3, R18, RZ ;  /* 0x0000001203027224 */ /* 0x000fce00078e02ff */
.L_x_421:
[----:B------:R-:W-:Y:S05]  /*191e0*/  BSYNC B1 ;  /* 0x0000000000017941 */ /* 0x000fea0003800000 */
.L_x_420:
        /* <DEDUP_REMOVED lines=11> */
.L_x_423:
[----:B------:R-:W-:Y:S05]  /*192a0*/  BSYNC B1 ;  /* 0x0000000000017941 */ /* 0x000fea0003800000 */
.L_x_422:
[----:B0-----:R-:W-:Y:S01]  /*192b0*/  @!P4 IMAD R3, R90, R17, R2 ;  /* 0x000000115a03c224 */ /* 0x001fe200078e0202 */
[----:B------:R-:W-:Y:S04]  /*192c0*/  BSSY B1, `(.L_x_424) ;  /* 0x0000006000017945 */ /* 0x000fe80003800000 */
[----:B------:R0:W-:Y:S01]  /*192d0*/  @!P4 STG.E.U8 desc[UR36][R8.64+0x80], R3 ;  /* 0x000080030800c986 */ /* 0x0001e2000c101124 */
[----:B------:R-:W-:Y:S05]  /*192e0*/  @P3 BRA `(.L_x_425) ;  /* 0x00000000000c3947 */ /* 0x000fea0003800000 */
[----:B------:R-:W0:Y:S02]  /*192f0*/  LDG.E.U8 R16, desc[UR36][R152.64+0x81] ;  /* 0x0000812498107981 */ /* 0x000e24000c1e1100 */
[----:B0-----:R-:W-:-:S05]  /*19300*/  PRMT R3, R16, 0x8880, RZ ;  /* 0x0000888010037816 */ /* 0x001fca00000000ff */
[----:B------:R-:W-:-:S07]  /*19310*/  IMAD R2, R3, R18, RZ ;  /* 0x0000001203027224 */ /* 0x000fce00078e02ff */
.L_x_425:
[----:B------:R-:W-:Y:S05]  /*19320*/  BSYNC B1 ;  /* 0x0000000000017941 */ /* 0x000fea0003800000 */
.L_x_424:
[----:B------:R-:W-:Y:S01]  /*19330*/  @!P3 IMAD R91, R91, R17, R2 ;  /* 0x000000115b5bb224 */ /* 0x000fe200078e0202 */
[----:B------:R-:W-:Y:S04]  /*19340*/  BSSY B1, `(.L_x_426) ;  /* 0x0000006000017945 */ /* 0x000fe80003800000 */
[----:B------:R0:W-:Y:S01]  /*19350*/  @!P3 STG.E.U8 desc[UR36][R8.64+0x81], R91 ;  /* 0x0000815b0800b986 */ /* 0x0001e2000c101124 */
[----:B------:R-:W-:Y:S05]  /*19360*/  @P5 BRA `(.L_x_427) ;  /* 0x00000000000c5947 */ /* 0x000fea0003800000 */
[----:B------:R-:W0:Y:S02]  /*19370*/  LDG.E.U8 R16, desc[UR36][R4.64+0x88] ;  /* 0x0000882404107981 */ /* 0x000e24000c1e1100 */
[----:B0-----:R-:W-:-:S05]  /*19380*/  PRMT R3, R16, 0x8880, RZ ;  /* 0x0000888010037816 */ /* 0x001fca00000000ff */
[----:B------:R-:W-:-:S07]  /*19390*/  IMAD R2, R3, R18, RZ ;  /* 0x0000001203027224 */ /* 0x000fce00078e02ff */
.L_x_427:
[----:B------:R-:W-:Y:S05]  /*193a0*/  BSYNC B1 ;  /* 0x0000000000017941 */ /* 0x000fea0003800000 */
.L_x_426:
[----:B0-----:R-:W-:Y:S01]  /*193b0*/  @!P5 IMAD R3, R92, R17, R2 ;  /* 0x000000115c03d224 */ /* 0x001fe200078e0202 */
[----:B------:R-:W-:Y:S04]  /*193c0*/  BSSY B1, `(.L_x_428) ;  /* 0x0000006000017945 */ /* 0x000fe80003800000 */
[----:B------:R0:W-:Y:S01]  /*193d0*/  @!P5 STG.E.U8 desc[UR36][R6.64+0x88], R3 ;  /* 0x000088030600d986 */ /* 0x0001e2000c101124 */
[----:B------:R-:W-:Y:S05]  /*193e0*/  @P1 BRA `(.L_x_429) ;  /* 0x00000000000c1947 */ /* 0x000fea0003800000 */
[----:B------:R-:W0:Y:S02]  /*193f0*/  LDG.E.U8 R16, desc[UR36][R4.64+0x89] ;  /* 0x0000892404107981 */ /* 0x000e24000c1e1100 */
[----:B0-----:R-:W-:-:S05]  /*19400*/  PRMT R3, R16, 0x8880, RZ ;  /* 0x0000888010037816 */ /* 0x001fca00000000ff */
[----:B------:R-:W-:-:S07]  /*19410*/  IMAD R2, R3, R18, RZ ;  /* 0x0000001203027224 */ /* 0x000fce00078e02ff */
.L_x_429:
[----:B------:R-:W-:Y:S05]  /*19420*/  BSYNC B1 ;  /* 0x0000000000017941 */ /* 0x000fea0003800000 */
.L_x_428:
        /* <DEDUP_REMOVED lines=11> */
.L_x_431:
[----:B------:R-:W-:Y:S05]  /*194e0*/  BSYNC B1 ;  /* 0x0000000000017941 */ /* 0x000fea0003800000 */
.L_x_430:
[----:B0-----:R-:W-:Y:S01]  /*194f0*/  @!P4 IMAD R3, R94, R17, R2 ;  /* 0x000000115e03c224 */ /* 0x001fe200078e0202 */
[----:B------:R-:W-:Y:S04]  /*19500*/  BSSY B1, `(.L_x_432) ;  /* 0x0000006000017945 */ /* 0x000fe80003800000 */
[----:B------:R0:W-:Y:S01]  /*19510*/  @!P4 STG.E.U8 desc[UR36][R8.64+0x88], R3 ;  /* 0x000088030800c986 */ /* 0x0001e2000c101124 */
[----:B------:R-:W-:Y:S05]  /*19520*/  @P3 BRA `(.L_x_433) ;  /* 0x00000000000c3947 */ /* 0x000fea0003800000 */
[----:B------:R-:W0:Y:S02]  /*19530*/  LDG.E.U8 R16, desc[UR36][R152.64+0x89] ;  /* 0x0000892498107981 */ /* 0x000e24000c1e1100 */
[----:B0-----:R-:W-:-:S05]  /*19540*/  PRMT R3, R16, 0x8880, RZ ;  /* 0x0000888010037816 */ /* 0x001fca00000000ff */
[----:B------:R-:W-:-:S07]  /*19550*/  IMAD R2, R3, R18, RZ ;  /* 0x0000001203027224 */ /* 0x000fce00078e02ff */
.L_x_433:
[----:B------:R-:W-:Y:S05]  /*19560*/  BSYNC B1 ;  /* 0x0000000000017941 */ /* 0x000fea0003800000 */
.L_x_432:
[----:B------:R-:W-:Y:S01]  /*19570*/  @!P3 IMAD R95, R95, R17, R2 ;  /* 0x000000115f5fb224 */ /* 0x000fe200078e0202 */
[----:B------:R-:W-:Y:S04]  /*19580*/  BSSY B1, `(.L_x_434) ;  /* 0x0000006000017945 */ /* 0x000fe80003800000 */
[----:B------:R0:W-:Y:S01]  /*19590*/  @!P3 STG.E.U8 desc[UR36][R8.64+0x89], R95 ;  /* 0x0000895f0800b986 */ /* 0x0001e2000c101124 */
[----:B------:R-:W-:Y:S05]  /*195a0*/  @P5 BRA `(.L_x_435) ;  /* 0x00000000000c5947 */ /* 0x000fea0003800000 */
[----:B------:R-:W0:Y:S02]  /*195b0*/  LDG.E.U8 R16, desc[UR36][R4.64+0x90] ;  /* 0x0000902404107981 */ /* 0x000e24000c1e1100 */
[----:B0-----:R-:W-:-:S05]  /*195c0*/  PRMT R3, R16, 0x8880, RZ ;  /* 0x0000888010037816 */ /* 0x001fca00000000ff */
[----:B------:R-:W-:-:S07]  /*195d0*/  IMAD R2, R3, R18, RZ ;  /* 0x0000001203027224 */ /* 0x000fce00078e02ff */
.L_x_435:
[----:B------:R-:W-:Y:S05]  /*195e0*/  BSYNC B1 ;  /* 0x0000000000017941 */ /* 0x000fea0003800000 */
.L_x_434:
[----:B0-----:R-:W-:Y:S01]  /*195f0*/  @!P5 IMAD R3, R96, R17, R2 ;  /* 0x000000116003d224 */ /* 0x001fe200078e0202 */
[----:B------:R-:W-:Y:S04]  /*19600*/  BSSY B1, `(.L_x_436) ;  /* 0x0000006000017945 */ /* 0x000fe80003800000 */
[----:B------:R0:W-:Y:S01]  /*19610*/  @!P5 STG.E.U8 desc[UR36][R6.64+0x90], R3 ;  /* 0x000090030600d986 */ /* 0x0001e2000c101124 */
[----:B------:R-:W-:Y:S05]  /*19620*/  @P1 BRA `(.L_x_437) ;  /* 0x00000000000c1947 */ /* 0x000fea0003800000 */
[----:B------:R-:W0:Y:S02]  /*19630*/  LDG.E.U8 R16, desc[UR36][R4.64+0x91] ;  /* 0x0000912404107981 */ /* 0x000e24000c1e1100 */
[----:B0-----:R-:W-:-:S05]  /*19640*/  PRMT R3, R16, 0x8880, RZ ;  /* 0x0000888010037816 */ /* 0x001fca00000000ff */
[----:B------:R-:W-:-:S07]  /*19650*/  IMAD R2, R3, R18, RZ ;  /* 0x0000001203027224 */ /* 0x000fce00078e02ff */
.L_x_437:
[----:B------:R-:W-:Y:S05]  /*19660*/  BSYNC B1 ;  /* 0x0000000000017941 */ /* 0x000fea0003800000 */
.L_x_436:
        /* <DEDUP_REMOVED lines=11> */
.L_x_439:
[----:B------:R-:W-:Y:S05]  /*19720*/  BSYNC B1 ;  /* 0x0000000000017941 */ /* 0x000fea0003800000 */
.L_x_438:
[----:B0-----:R-:W-:Y:S01]  /*19730*/  @!P4 IMAD R3, R98, R17, R2 ;  /* 0x000000116203c224 */ /* 0x001fe200078e0202 */
[----:B------:R-:W-:Y:S04]  /*19740*/  BSSY B1, `(.L_x_440) ;  /* 0x0000006000017945 */ /* 0x000fe80003800000 */
[----:B------:R0:W-:Y:S01]  /*19750*/  @!P4 STG.E.U8 desc[UR36][R8.64+0x90], R3 ;  /* 0x000090030800c986 */ /* 0x0001e2000c101124 */
[----:B------:R-:W-:Y:S05]  /*19760*/  @P3 BRA `(.L_x_441) ;  /* 0x00000000000c3947 */ /* 0x000fea0003800000 */
[----:B------:R-:W0:Y:S02]  /*19770*/  LDG.E.U8 R16, desc[UR36][R152.64+0x91] ;  /* 0x0000912498107981 */ /* 0x000e24000c1e1100 */
[----:B0-----:R-:W-:-:S05]  /*19780*/  PRMT R3, R16, 0x8880, RZ ;  /* 0x0000888010037816 */ /* 0x001fca00000000ff */
[----:B------:R-:W-:-:S07]  /*19790*/  IMAD R2, R3, R18, RZ ;  /* 0x0000001203027224 */ /* 0x000fce00078e02ff */
.L_x_441:
[----:B------:R-:W-:Y:S05]  /*197a0*/  BSYNC B1 ;  /* 0x0000000000017941 */ /* 0x000fea0003800000 */
.L_x_440:
[----:B------:R-:W-:Y:S01]  /*197b0*/  @!P3 IMAD R99, R99, R17, R2 ;  /* 0x000000116363b224 */ /* 0x000fe200078e0202 */
[----:B------:R-:W-:Y:S04]  /*197c0*/  BSSY B1, `(.L_x_442) ;  /* 0x0000006000017945 */ /* 0x000fe80003800000 */
[----:B------:R0:W-:Y:S01]  /*197d0*/  @!P3 STG.E.U8 desc[UR36][R8.64+0x91], R99 ;  /* 0x000091630800b986 */ /* 0x0001e2000c101124 */
[----:B------:R-:W-:Y:S05]  /*197e0*/  @P5 BRA `(.L_x_443) ;  /* 0x00000000000c5947 */ /* 0x000fea0003800000 */
[----:B------:R-:W0:Y:S02]  /*197f0*/  LDG.E.U8 R16, desc[UR36][R4.64+0x98] ;  /* 0x0000982404107981 */ /* 0x000e24000c1e1100 */
[----:B0-----:R-:W-:-:S05]  /*19800*/  PRMT R3, R16, 0x8880, RZ ;  /* 0x0000888010037816 */ /* 0x001fca00000000ff */
[----:B------:R-:W-:-:S07]  /*19810*/  IMAD R2, R3, R18, RZ ;  /* 0x0000001203027224 */ /* 0x000fce00078e02ff */
.L_x_443:
[----:B------:R-:W-:Y:S05]  /*19820*/  BSYNC B1 ;  /* 0x0000000000017941 */ /* 0x000fea0003800000 */
.L_x_442:
[----:B0-----:R-:W-:Y:S01]  /*19830*/  @!P5 IMAD R3, R100, R17, R2 ;  /* 0x000000116403d224 */ /* 0x001fe200078e0202 */
[----:B------:R-:W-:Y:S04]  /*19840*/  BSSY B1, `(.L_x_444) ;  /* 0x0000006000017945 */ /* 0x000fe80003800000 */
[----:B------:R0:W-:Y:S01]  /*19850*/  @!P5 STG.E.U8 desc[UR36][R6.64+0x98], R3 ;  /* 0x000098030600d986 */ /* 0x0001e2000c101124 */
[----:B------:R-:W-:Y:S05]  /*19860*/  @P1 BRA `(.L_x_445) ;  /* 0x00000000000c1947 */ /* 0x000fea0003800000 */
[----:B------:R-:W0:Y:S02]  /*19870*/  LDG.E.U8 R16, desc[UR36][R4.64+0x99] ;  /* 0x0000992404107981 */ /* 0x000e24000c1e1100 */
[----:B0-----:R-:W-:-:S05]  /*19880*/  PRMT R3, R16, 0x8880, RZ ;  /* 0x0000888010037816 */ /* 0x001fca00000000ff */
[----:B------:R-:W-:-:S07]  /*19890*/  IMAD R2, R3, R18, RZ ;  /* 0x0000001203027224 */ /* 0x000fce00078e02ff */
.L_x_445:
[----:B------:R-:W-:Y:S05]  /*198a0*/  BSYNC B1 ;  /* 0x0000000000017941 */ /* 0x000fea0003800000 */
.L_x_444:
        /* <DEDUP_REMOVED lines=11> */
.L_x_447:
[----:B------:R-:W-:Y:S05]  /*19960*/  BSYNC B1 ;  /* 0x0000000000017941 */ /* 0x000fea0003800000 */
.L_x_446:
[----:B0-----:R-:W-:Y:S01]  /*19970*/  @!P4 IMAD R3, R102, R17, R2 ;  /* 0x000000116603c224 */ /* 0x001fe200078e0202 */
[----:B------:R-:W-:Y:S04]  /*19980*/  BSSY B1, `(.L_x_448) ;  /* 0x0000006000017945 */ /* 0x000fe80003800000 */
[----:B------:R0:W-:Y:S01]  /*19990*/  @!P4 STG.E.U8 desc[UR36][R8.64+0x98], R3 ;  /* 0x000098030800c986 */ /* 0x0001e2000c101124 */
[----:B------:R-:W-:Y:S05]  /*199a0*/  @P3 BRA `(.L_x_449) ;  /* 0x00000000000c3947 */ /* 0x000fea0003800000 */
[----:B------:R-:W0:Y:S02]  /*199b0*/  LDG.E.U8 R16, desc[UR36][R152.64+0x99] ;  /* 0x0000992498107981 */ /* 0x000e24000c1e1100 */
[----:B0-----:R-:W-:-:S05]  /*199c0*/  PRMT R3, R16, 0x8880, RZ ;  /* 0x0000888010037816 */ /* 0x001fca00000000ff */
[----:B------:R-:W-:-:S07]  /*199d0*/  IMAD R2, R3, R18, RZ ;  /* 0x0000001203027224 */ /* 0x000fce00078e02ff */
.L_x_449:
[----:B------:R-:W-:Y:S05]  /*199e0*/  BSYNC B1 ;  /* 0x0000000000017941 */ /* 0x000fea0003800000 */
.L_x_448:
[----:B------:R-:W-:Y:S01]  /*199f0*/  @!P3 IMAD R103, R103, R17, R2 ;  /* 0x000000116767b224 */ /* 0x000fe200078e0202 */
[----:B------:R-:W-:Y:S04]  /*19a00*/  BSSY B1, `(.L_x_450) ;  /* 0x0000006000017945 */ /* 0x000fe80003800000 */
[----:B------:R0:W-:Y:S01]  /*19a10*/  @!P3 STG.E.U8 desc[UR36][R8.64+0x99], R103 ;  /* 0x000099670800b986 */ /* 0x0001e2000c101124 */
[----:B------:R-:W-:Y:S05]  /*19a20*/  @P5 BRA `(.L_x_451) ;  /* 0x00000000000c5947 */ /* 0x000fea0003800000 */
[----:B------:R-:W0:Y:S02]  /*19a30*/  LDG.E.U8 R16, desc[UR36][R4.64+0xa0] ;  /* 0x0000a02404107981 */ /* 0x000e24000c1e1100 */
[----:B0-----:R-:W-:-:S05]  /*19a40*/  PRMT R3, R16, 0x8880, RZ ;  /* 0x0000888010037816 */ /* 0x001fca00000000ff */
[----:B------:R-:W-:-:S07]  /*19a50*/  IMAD R2, R3, R18, RZ ;  /* 0x0000001203027224 */ /* 0x000fce00078e02ff */
.L_x_451:
[----:B------:R-:W-:Y:S05]  /*19a60*/  BSYNC B1 ;  /* 0x0000000000017941 */ /* 0x000fea0003800000 */
.L_x_450:
[----:B0-----:R-:W-:Y:S01]  /*19a70*/  @!P5 IMAD R3, R104, R17, R2 ;  /* 0x000000116803d224 */ /* 0x001fe200078e0202 */
[----:B------:R-:W-:Y:S04]  /*19a80*/  BSSY B1, `(.L_x_452) ;  /* 0x0000006000017945 */ /* 0x000fe80003800000 */
[----:B------:R0:W-:Y:S01]  /*19a90*/  @!P5 STG.E.U8 desc[UR36][R6.64+0xa0], R3 ;  /* 0x0000a0030600d986 */ /* 0x0001e2000c101124 */
[----:B------:R-:W-:Y:S05]  /*19aa0*/  @P1 BRA `(.L_x_453) ;  /* 0x00000000000c1947 */ /* 0x000fea0003800000 */
[----:B------:R-:W0:Y:S02]  /*19ab0*/  LDG.E.U8 R16, desc[UR36][R4.64+0xa1] ;  /* 0x0000a12404107981 */ /* 0x000e24000c1e1100 */
[----:B0-----:R-:W-:-:S05]  /*19ac0*/  PRMT R3, R16, 0x8880, RZ ;  /* 0x0000888010037816 */ /* 0x001fca00000000ff */
[----:B------:R-:W-:-:S07]  /*19ad0*/  IMAD R2, R3, R18, RZ ;  /* 0x0000001203027224 */ /* 0x000fce00078e02ff */
.L_x_453:
[----:B------:R-:W-:Y:S05]  /*19ae0*/  BSYNC B1 ;  /* 0x0000000000017941 */ /* 0x000fea0003800000 */
.L_x_452:
        /* <DEDUP_REMOVED lines=11> */
.L_x_455:
[----:B------:R-:W-:Y:S05]  /*19ba0*/  BSYNC B1 ;  /* 0x0000000000017941 */ /* 0x000fea0003800000 */
.L_x_454:
[----:B0-----:R-:W-:Y:S01]  /*19bb0*/  @!P4 IMAD R3, R106, R17, R2 ;  /* 0x000000116a03c224 */ /* 0x001fe200078e0202 */
[----:B------:R-:W-:Y:S04]  /*19bc0*/  BSSY B1, `(.L_x_456) ;  /* 0x0000006000017945 */ /* 0x000fe80003800000 */
[----:B------:R0:W-:Y:S01]  /*19bd0*/  @!P4 STG.E.U8 desc[UR36][R8.64+0xa0], R3 ;  /* 0x0000a0030800c986 */ /* 0x0001e2000c101124 */
[----:B------:R-:W-:Y:S05]  /*19be0*/  @P3 BRA `(.L_x_457) ;  /* 0x00000000000c3947 */ /* 0x000fea0003800000 */
[----:B------:R-:W0:Y:S02]  /*19bf0*/  LDG.E.U8 R16, desc[UR36][R152.64+0xa1] ;  /* 0x0000a12498107981 */ /* 0x000e24000c1e1100 */
[----:B0-----:R-:W-:-:S05]  /*19c00*/  PRMT R3, R16, 0x8880, RZ ;  /* 0x0000888010037816 */ /* 0x001fca00000000ff */
[----:B------:R-:W-:-:S07]  /*19c10*/  IMAD R2, R3, R18, RZ ;  /* 0x0000001203027224 */ /* 0x000fce00078e02ff */
.L_x_457:
[----:B------:R-:W-:Y:S05]  /*19c20*/  BSYNC B1 ;  /* 0x0000000000017941 */ /* 0x000fea0003800000 */
.L_x_456:
[----:B------:R-:W-:Y:S01]  /*19c30*/  @!P3 IMAD R107, R107, R17, R2 ;  /* 0x000000116b6bb224 */ /* 0x000fe200078e0202 */
[----:B------:R-:W-:Y:S04]  /*19c40*/  BSSY B1, `(.L_x_458) ;  /* 0x0000006000017945 */ /* 0x000fe80003800000 */
[----:B------:R0:W-:Y:S01]  /*19c50*/  @!P3 STG.E.U8 desc[UR36][R8.64+0xa1], R107 ;  /* 0x0000a16b0800b986 */ /* 0x0001e2000c101124 */
[----:B------:R-:W-:Y:S05]  /*19c60*/  @P5 BRA `(.L_x_459) ;  /* 0x00000000000c5947 */ /* 0x000fea0003800000 */
[----:B------:R-:W0:Y:S02]  /*19c70*/  LDG.E.U8 R16, desc[UR36][R4.64+0xa8] ;  /* 0x0000a82404107981 */ /* 0x000e24000c1e1100 */
[----:B0-----:R-:W-:-:S05]  /*19c80*/  PRMT R3, R16, 0x8880, RZ ;  /* 0x0000888010037816 */ /* 0x001fca00000000ff */
[----:B------:R-:W-:-:S07]  /*19c90*/  IMAD R2, R3, R18, RZ ;  /* 0x0000001203027224 */ /* 0x000fce00078e02ff */
.L_x_459:
[----:B------:R-:W-:Y:S05]  /*19ca0*/  BSYNC B1 ;  /* 0x0000000000017941 */ /* 0x000fea0003800000 */
.L_x_458:
[----:B0-----:R-:W-:Y:S01]  /*19cb0*/  @!P5 IMAD R3, R108, R17, R2 ;  /* 0x000000116c03d224 */ /* 0x001fe200078e0202 */
[----:B------:R-:W-:Y:S04]  /*19cc0*/  BSSY B1, `(.L_x_460) ;  /* 0x0000006000017945 */ /* 0x000fe80003800000 */
[----:B------:R0:W-:Y:S01]  /*19cd0*/  @!P5 STG.E.U8 desc[UR36][R6.64+0xa8], R3 ;  /* 0x0000a8030600d986 */ /* 0x0001e2000c101124 */
[----:B------:R-:W-:Y:S05]  /*19ce0*/  @P1 BRA `(.L_x_461) ;  /* 0x00000000000c1947 */ /* 0x000fea0003800000 */
[----:B------:R-:W0:Y:S02]  /*19cf0*/  LDG.E.U8 R16, desc[UR36][R4.64+0xa9] ;  /* 0x0000a92404107981 */ /* 0x000e24000c1e1100 */
[----:B0-----:R-:W-:-:S05]  /*19d00*/  PRMT R3, R16, 0x8880, RZ ;  /* 0x0000888010037816 */ /* 0x001fca00000000ff */
[----:B------:R-:W-:-:S07]  /*19d10*/  IMAD R2, R3, R18, RZ ;  /* 0x0000001203027224 */ /* 0x000fce00078e02ff */
.L_x_461:
[----:B------:R-:W-:Y:S05]  /*19d20*/  BSYNC B1 ;  /* 0x0000000000017941 */ /* 0x000fea0003800000 */
.L_x_460:
        /* <DEDUP_REMOVED lines=11> */
.L_x_463:
[----:B------:R-:W-:Y:S05]  /*19de0*/  BSYNC B1 ;  /* 0x0000000000017941 */ /* 0x000fea0003800000 */
.L_x_462:
[----:B0-----:R-:W-:Y:S01]  /*19df0*/  @!P4 IMAD R3, R110, R17, R2 ;  /* 0x000000116e03c224 */ /* 0x001fe200078e0202 */
[----:B------:R-:W-:Y:S04]  /*19e00*/  BSSY B1, `(.L_x_464) ;  /* 0x0000006000017945 */ /* 0x000fe80003800000 */
[----:B------:R0:W-:Y:S01]  /*19e10*/  @!P4 STG.E.U8 desc[UR36][R8.64+0xa8], R3 ;  /* 0x0000a8030800c986 */ /* 0x0001e2000c101124 */
[----:B------:R-:W-:Y:S05]  /*19e20*/  @P3 BRA `(.L_x_465) ;  /* 0x00000000000c3947 */ /* 0x000fea0003800000 */
[----:B------:R-:W0:Y:S02]  /*19e30*/  LDG.E.U8 R16, desc[UR36][R152.64+0xa9] ;  /* 0x0000a92498107981 */ /* 0x000e24000c1e1100 */
[----:B0-----:R-:W-:-:S05]  /*19e40*/  PRMT R3, R16, 0x8880, RZ ;  /* 0x0000888010037816 */ /* 0x001fca00000000ff */
[----:B------:R-:W-:-:S07]  /*19e50*/  IMAD R2, R3, R18, RZ ;  /* 0x0000001203027224 */ /* 0x000fce00078e02ff */
.L_x_465:
[----:B------:R-:W-:Y:S05]  /*19e60*/  BSYNC B1 ;  /* 0x0000000000017941 */ /* 0x000fea0003800000 */
.L_x_464:
[----:B------:R-:W-:Y:S01]  /*19e70*/  @!P3 IMAD R111, R111, R17, R2 ;  /* 0x000000116f6fb224 */ /* 0x000fe200078e0202 */
[----:B------:R-:W-:Y:S04]  /*19e80*/  BSSY B1, `(.L_x_466) ;  /* 0x0000006000017945 */ /* 0x000fe80003800000 */
[----:B------:R0:W-:Y:S01]  /*19e90*/  @!P3 STG.E.U8 desc[UR36][R8.64+0xa9], R111 ;  /* 0x0000a96f0800b986 */ /* 0x0001e2000c101124 */
[----:B------:R-:W-:Y:S05]  /*19ea0*/  @P5 BRA `(.L_x_467) ;  /* 0x00000000000c5947 */ /* 0x000fea0003800000 */
[----:B------:R-:W0:Y:S02]  /*19eb0*/  LDG.E.U8 R16, desc[UR36][R4.64+0xb0] ;  /* 0x0000b02404107981 */ /* 0x000e24000c1e1100 */
[----:B0-----:R-:W-:-:S05]  /*19ec0*/  PRMT R3, R16, 0x8880, RZ ;  /* 0x0000888010037816 */ /* 0x001fca00000000ff */
[----:B------:R-:W-:-:S07]  /*19ed0*/  IMAD R2, R3, R18, RZ ;  /* 0x0000001203027224 */ /* 0x000fce00078e02ff */
.L_x_467:
[----:B------:R-:W-:Y:S05]  /*19ee0*/  BSYNC B1 ;  /* 0x0000000000017941 */ /* 0x000fea0003800000 */
.L_x_466:
[----:B0-----:R-:W-:Y:S01]  /*19ef0*/  @!P5 IMAD R3, R112, R17, R2 ;  /* 0x000000117003d224 */ /* 0x001fe200078e0202 */
[----:B------:R-:W-:Y:S04]  /*19f00*/  BSSY B1, `(.L_x_468) ;  /* 0x0000006000017945 */ /* 0x000fe80003800000 */
[----:B------:R0:W-:Y:S01]  /*19f10*/  @!P5 STG.E.U8 desc[UR36][R6.64+0xb0], R3 ;  /* 0x0000b0030600d986 */ /* 0x0001e2000c101124 */
[----:B------:R-:W-:Y:S05]  /*19f20*/  @P1 BRA `(.L_x_469) ;  /* 0x00000000000c1947 */ /* 0x000fea0003800000 */
[----:B------:R-:W0:Y:S02]  /*19f30*/  LDG.E.U8 R16, desc[UR36][R4.64+0xb1] ;  /* 0x0000b12404107981 */ /* 0x000e24000c1e1100 */
[----:B0-----:R-:W-:-:S05]  /*19f40*/  PRMT R3, R16, 0x8880, RZ ;  /* 0x0000888010037816 */ /* 0x001fca00000000ff */
[----:B------:R-:W-:-:S07]  /*19f50*/  IMAD R2, R3, R18, RZ ;  /* 0x0000001203027224 */ /* 0x000fce00078e02ff */
.L_x_469:
[----:B------:R-:W-:Y:S05]  /*19f60*/  BSYNC B1 ;  /* 0x0000000000017941 */ /* 0x000fea0003800000 */
.L_x_468:
        /* <DEDUP_REMOVED lines=11> */
.L_x_471:
[----:B------:R-:W-:Y:S05]  /*1a020*/  BSYNC B1 ;  /* 0x0000000000017941 */ /* 0x000fea0003800000 */
.L_x_470:
[----:B0-----:R-:W-:Y:S01]  /*1a030*/  @!P4 IMAD R3, R114, R17, R2 ;  /* 0x000000117203c224 */ /* 0x001fe200078e0202 */
[----:B------:R-:W-:Y:S04]  /*1a040*/  BSSY B1, `(.L_x_472) ;  /* 0x0000006000017945 */ /* 0x000fe80003800000 */
[----:B------:R0:W-:Y:S01]  /*1a050*/  @!P4 STG.E.U8 desc[UR36][R8.64+0xb0], R3 ;  /* 0x0000b0030800c986 */ /* 0x0001e2000c101124 */
[----:B------:R-:W-:Y:S05]  /*1a060*/  @P3 BRA `(.L_x_473) ;  /* 0x00000000000c3947 */ /* 0x000fea0003800000 */
[----:B------:R-:W0:Y:S02]  /*1a070*/  LDG.E.U8 R16, desc[UR36][R152.64+0xb1] ;  /* 0x0000b12498107981 */ /* 0x000e24000c1e1100 */
[----:B0-----:R-:W-:-:S05]  /*1a080*/  PRMT R3, R16, 0x8880, RZ ;  /* 0x0000888010037816 */ /* 0x001fca00000000ff */
[----:B------:R-:W-:-:S07]  /*1a090*/  IMAD R2, R3, R18, RZ ;  /* 0x0000001203027224 */ /* 0x000fce00078e02ff */
.L_x_473:
[----:B------:R-:W-:Y:S05]  /*1a0a0*/  BSYNC B1 ;  /* 0x0000000000017941 */ /* 0x000fea0003800000 */
.L_x_472:
[----:B------:R-:W-:Y:S01]  /*1a0b0*/  @!P3 IMAD R115, R115, R17, R2 ;  /* 0x000000117373b224 */ /* 0x000fe200078e0202 */
[----:B------:R-:W-:Y:S04]  /*1a0c0*/  BSSY B1, `(.L_x_474) ;  /* 0x0000006000017945 */ /* 0x000fe80003800000 */
[----:B------:R0:W-:Y:S01]  /*1a0d0*/  @!P3 STG.E.U8 desc[UR36][R8.64+0xb1], R115 ;  /* 0x0000b1730800b986 */ /* 0x0001e2000c101124 */
[----:B------:R-:W-:Y:S05]  /*1a0e0*/  @P5 BRA `(.L_x_475) ;  /* 0x00000000000c5947 */ /* 0x000fea0003800000 */
[----:B------:R-:W0:Y:S02]  /*1a0f0*/  LDG.E.U8 R16, desc[UR36][R4.64+0xb8] ;  /* 0x0000b82404107981 */ /* 0x000e24000c1e1100 */
[----:B0-----:R-:W-:-:S05]  /*1a100*/  PRMT R3, R16, 0x8880, RZ ;  /* 0x0000888010037816 */ /* 0x001fca00000000ff */
[----:B------:R-:W-:-:S07]  /*1a110*/  IMAD R2, R3, R18, RZ ;  /* 0x0000001203027224 */ /* 0x000fce00078e02ff */
.L_x_475:
[----:B------:R-:W-:Y:S05]  /*1a120*/  BSYNC B1 ;  /* 0x0000000000017941 */ /* 0x000fea0003800000 */
.L_x_474:
[----:B0-----:R-:W-:Y:S01]  /*1a130*/  @!P5 IMAD R3, R116, R17, R2 ;  /* 0x000000117403d224 */ /* 0x001fe200078e0202 */
[----:B------:R-:W-:Y:S04]  /*1a140*/  BSSY B1, `(.L_x_476) ;  /* 0x0000006000017945 */ /* 0x000fe80003800000 */
[----:B------:R0:W-:Y:S01]  /*1a150*/  @!P5 STG.E.U8 desc[UR36][R6.64+0xb8], R3 ;  /* 0x0000b8030600d986 */ /* 0x0001e2000c101124 */
[----:B------:R-:W-:Y:S05]  /*1a160*/  @P1 BRA `(.L_x_477) ;  /* 0x00000000000c1947 */ /* 0x000fea0003800000 */
[----:B------:R-:W0:Y:S02]  /*1a170*/  LDG.E.U8 R16, desc[UR36][R4.64+0xb9] ;  /* 0x0000b92404107981 */ /* 0x000e24000c1e1100 */
[----:B0-----:R-:W-:-:S05]  /*1a180*/  PRMT R3, R16, 0x8880, RZ ;  /* 0x0000888010037816 */ /* 0x001fca00000000ff */
[----:B------:R-:W-:-:S07]  /*1a190*/  IMAD R2, R3, R18, RZ ;  /* 0x0000001203027224 */ /* 0x000fce00078e02ff */
.L_x_477:
[----:B------:R-:W-:Y:S05]  /*1a1a0*/  BSYNC B1 ;  /* 0x0000000000017941 */ /* 0x000fea0003800000 */
.L_x_476:
        /* <DEDUP_REMOVED lines=11> */
.L_x_479:
[----:B------:R-:W-:Y:S05]  /*1a260*/  BSYNC B1 ;  /* 0x0000000000017941 */ /* 0x000fea0003800000 */
.L_x_478:
[----:B0-----:R-:W-:Y:S01]  /*1a270*/  @!P4 IMAD R3, R118, R17, R2 ;  /* 0x000000117603c224 */ /* 0x001fe200078e0202 */
[----:B------:R-:W-:Y:S04]  /*1a280*/  BSSY B1, `(.L_x_480) ;  /* 0x0000006000017945 */ /* 0x000fe80003800000 */
[----:B------:R0:W-:Y:S01]  /*1a290*/  @!P4 STG.E.U8 desc[UR36][R8.64+0xb8], R3 ;  /* 0x0000b8030800c986 */ /* 0x0001e2000c101124 */
[----:B------:R-:W-:Y:S05]  /*1a2a0*/  @P3 BRA `(.L_x_481) ;  /* 0x00000000000c3947 */ /* 0x000fea0003800000 */
[----:B------:R-:W0:Y:S02]  /*1a2b0*/  LDG.E.U8 R16, desc[UR36][R152.64+0xb9] ;  /* 0x0000b92498107981 */ /* 0x000e24000c1e1100 */
[----:B0-----:R-:W-:-:S05]  /*1a2c0*/  PRMT R3, R16, 0x8880, RZ ;  /* 0x0000888010037816 */ /* 0x001fca00000000ff */
[----:B------:R-:W-:-:S07]  /*1a2d0*/  IMAD R2, R3, R18, RZ ;  /* 0x0000001203027224 */ /* 0x000fce00078e02ff */
.L_x_481:
[----:B------:R-:W-:Y:S05]  /*1a2e0*/  BSYNC B1 ;  /* 0x0000000000017941 */ /* 0x000fea0003800000 */
.L_x_480:
[----:B------:R-:W-:Y:S01]  /*1a2f0*/  @!P3 IMAD R119, R119, R17, R2 ;  /* 0x000000117777b224 */ /* 0x000fe200078e0202 */
[----:B------:R-:W-:Y:S04]  /*1a300*/  BSSY B1, `(.L_x_482) ;  /* 0x0000006000017945 */ /* 0x000fe80003800000 */
[----:B------:R0:W-:Y:S01]  /*1a310*/  @!P3 STG.E.U8 desc[UR36][R8.64+0xb9], R119 ;  /* 0x0000b9770800b986 */ /* 0x0001e2000c101124 */
[----:B------:R-:W-:Y:S05]  /*1a320*/  @P5 BRA `(.L_x_483) ;  /* 0x00000000000c5947 */ /* 0x000fea0003800000 */
[----:B------:R-:W0:Y:S02]  /*1a330*/  LDG.E.U8 R16, desc[UR36][R4.64+0xc0] ;  /* 0x0000c02404107981 */ /* 0x000e24000c1e1100 */
[----:B0-----:R-:W-:-:S05]  /*1a340*/  PRMT R3, R16, 0x8880, RZ ;  /* 0x0000888010037816 */ /* 0x001fca00000000ff */
[----:B------:R-:W-:-:S07]  /*1a350*/  IMAD R2, R3, R18, RZ ;  /* 0x0000001203027224 */ /* 0x000fce00078e02ff */
.L_x_483:
[----:B------:R-:W-:Y:S05]  /*1a360*/  BSYNC B1 ;  /* 0x0000000000017941 */ /* 0x000fea0003800000 */
.L_x_482:
[----:B0-----:R-:W-:Y:S01]  /*1a370*/  @!P5 IMAD R3, R120, R17, R2 ;  /* 0x000000117803d224 */ /* 0x001fe200078e0202 */
[----:B------:R-:W-:Y:S04]  /*1a380*/  BSSY B1, `(.L_x_484) ;  /* 0x0000006000017945 */ /* 0x000fe80003800000 */
[----:B------:R0:W-:Y:S01]  /*1a390*/  @!P5 STG.E.U8 desc[UR36][R6.64+0xc0], R3 ;  /* 0x0000c0030600d986 */ /* 0x0001e2000c101124 */
[----:B------:R-:W-:Y:S05]  /*1a3a0*/  @P1 BRA `(.L_x_485) ;  /* 0x00000000000c1947 */ /* 0x000fea0003800000 */
[----:B------:R-:W0:Y:S02]  /*1a3b0*/  LDG.E.U8 R16, desc[UR36][R4.64+0xc1] ;  /* 0x0000c12404107981 */ /* 0x000e24000c1e1100 */
[----:B0-----:R-:W-:-:S05]  /*1a3c0*/  PRMT R3, R16, 0x8880, RZ ;  /* 0x0000888010037816 */ /* 0x001fca00000000ff */
[----:B------:R-:W-:-:S07]  /*1a3d0*/  IMAD R2, R3, R18, RZ ;  /* 0x0000001203027224 */ /* 0x000fce00078e02ff */
.L_x_485:
[----:B------:R-:W-:Y:S05]  /*1a3e0*/  BSYNC B1 ;  /* 0x0000000000017941 */ /* 0x000fea0003800000 */
.L_x_484:
        /* <DEDUP_REMOVED lines=11> */
.L_x_487:
[----:B------:R-:W-:Y:S05]  /*1a4a0*/  BSYNC B1 ;  /* 0x0000000000017941 */ /* 0x000fea0003800000 */
.L_x_486:
[----:B0-----:R-:W-:Y:S01]  /*1a4b0*/  @!P4 IMAD R3, R122, R17, R2 ;  /* 0x000000117a03c224 */ /* 0x001fe200078e0202 */
[----:B------:R-:W-:Y:S04]  /*1a4c0*/  BSSY B1, `(.L_x_488) ;  /* 0x0000006000017945 */ /* 0x000fe80003800000 */
[----:B------:R0:W-:Y:S01]  /*1a4d0*/  @!P4 STG.E.U8 desc[UR36][R8.64+0xc0], R3 ;  /* 0x0000c0030800c986 */ /* 0x0001e2000c101124 */
[----:B------:R-:W-:Y:S05]  /*1a4e0*/  @P3 BRA `(.L_x_489) ;  /* 0x00000000000c3947 */ /* 0x000fea0003800000 */
[----:B------:R-:W0:Y:S02]  /*1a4f0*/  LDG.E.U8 R16, desc[UR36][R152.64+0xc1] ;  /* 0x0000c12498107981 */ /* 0x000e24000c1e1100 */
[----:B0-----:R-:W-:-:S05]  /*1a500*/  PRMT R3, R16, 0x8880, RZ ;  /* 0x0000888010037816 */ /* 0x001fca00000000ff */
[----:B------:R-:W-:-:S07]  /*1a510*/  IMAD R2, R3, R18, RZ ;  /* 0x0000001203027224 */ /* 0x000fce00078e02ff */
.L_x_489:
[----:B------:R-:W-:Y:S05]  /*1a520*/  BSYNC B1 ;  /* 0x0000000000017941 */ /* 0x000fea0003800000 */
.L_x_488:
[----:B------:R-:W-:Y:S01]  /*1a530*/  @!P3 IMAD R123, R123, R17, R2 ;  /* 0x000000117b7bb224 */ /* 0x000fe200078e0202 */
[----:B------:R-:W-:Y:S04]  /*1a540*/  BSSY B1, `(.L_x_490) ;  /* 0x0000006000017945 */ /* 0x000fe80003800000 */
[----:B------:R0:W-:Y:S01]  /*1a550*/  @!P3 STG.E.U8 desc[UR36][R8.64+0xc1], R123 ;  /* 0x0000c17b0800b986 */ /* 0x0001e2000c101124 */
[----:B------:R-:W-:Y:S05]  /*1a560*/  @P5 BRA `(.L_x_491) ;  /* 0x00000000000c5947 */ /* 0x000fea0003800000 */
[----:B------:R-:W0:Y:S02]  /*1a570*/  LDG.E.U8 R16, desc[UR36][R4.64+0xc8] ;  /* 0x0000c82404107981 */ /* 0x000e24000c1e1100 */
[----:B0-----:R-:W-:-:S05]  /*1a580*/  PRMT R3, R16, 0x8880, RZ ;  /* 0x0000888010037816 */ /* 0x001fca00000000ff */
[----:B------:R-:W-:-:S07]  /*1a590*/  IMAD R2, R3, R18, RZ ;  /* 0x0000001203027224 */ /* 0x000fce00078e02ff */
.L_x_491:
[----:B------:R-:W-:Y:S05]  /*1a5a0*/  BSYNC B1 ;  /* 0x0000000000017941 */ /* 0x000fea0003800000 */
.L_x_490:
[----:B0-----:R-:W-:Y:S01]  /*1a5b0*/  @!P5 IMAD R3, R124, R17, R2 ;  /* 0x000000117c03d224 */ /* 0x001fe200078e0202 */
[----:B------:R-:W-:Y:S04]  /*1a5c0*/  BSSY B1, `(.L_x_492) ;  /* 0x0000006000017945 */ /* 0x000fe80003800000 */
[----:B------:R0:W-:Y:S01]  /*1a5d0*/  @!P5 STG.E.U8 desc[UR36][R6.64+0xc8], R3 ;  /* 0x0000c8030600d986 */ /* 0x0001e2000c101124 */
[----:B------:R-:W-:Y:S05]  /*1a5e0*/  @P1 BRA `(.L_x_493) ;  /* 0x00000000000c1947 */ /* 0x000fea0003800000 */
[----:B------:R-:W0:Y:S02]  /*1a5f0*/  LDG.E.U8 R16, desc[UR36][R4.64+0xc9] ;  /* 0x0000c92404107981 */ /* 0x000e24000c1e1100 */
[----:B0-----:R-:W-:-:S05]  /*1a600*/  PRMT R3, R16, 0x8880, RZ ;  /* 0x0000888010037816 */ /* 0x001fca00000000ff */
[----:B------:R-:W-:-:S07]  /*1a610*/  IMAD R2, R3, R18, RZ ;  /* 0x0000001203027224 */ /* 0x000fce00078e02ff */
.L_x_493:
[----:B------:R-:W-:Y:S05]  /*1a620*/  BSYNC B1 ;  /* 0x0000000000017941 */ /* 0x000fea0003800000 */
.L_x_492:
        /* <DEDUP_REMOVED lines=11> */
.L_x_495:
[----:B------:R-:W-:Y:S05]  /*1a6e0*/  BSYNC B1 ;  /* 0x0000000000017941 */ /* 0x000fea0003800000 */
.L_x_494:
[----:B0-----:R-:W-:Y:S01]  /*1a6f0*/  @!P4 IMAD R3, R126, R17, R2 ;  /* 0x000000117e03c224 */ /* 0x001fe200078e0202 */
[----:B------:R-:W-:Y:S04]  /*1a700*/  BSSY B1, `(.L_x_496) ;  /* 0x0000006000017945 */ /* 0x000fe80003800000 */
[----:B------:R0:W-:Y:S01]  /*1a710*/  @!P4 STG.E.U8 desc[UR36][R8.64+0xc8], R3 ;  /* 0x0000c8030800c986 */ /* 0x0001e2000c101124 */
[----:B------:R-:W-:Y:S05]  /*1a720*/  @P3 BRA `(.L_x_497) ;  /* 0x00000000000c3947 */ /* 0x000fea0003800000 */
[----:B------:R-:W0:Y:S02]  /*1a730*/  LDG.E.U8 R16, desc[UR36][R152.64+0xc9] ;  /* 0x0000c92498107981 */ /* 0x000e24000c1e1100 */
[----:B0-----:R-:W-:-:S05]  /*1a740*/  PRMT R3, R16, 0x8880, RZ ;  /* 0x0000888010037816 */ /* 0x001fca00000000ff */
[----:B------:R-:W-:-:S07]  /*1a750*/  IMAD R2, R3, R18, RZ ;  /* 0x0000001203027224 */ /* 0x000fce00078e02ff */
.L_x_497:
[----:B------:R-:W-:Y:S05]  /*1a760*/  BSYNC B1 ;  /* 0x0000000000017941 */ /* 0x000fea0003800000 */
.L_x_496:
[----:B------:R-:W-:Y:S01]  /*1a770*/  @!P3 IMAD R127, R127, R17, R2 ;  /* 0x000000117f7fb224 */ /* 0x000fe200078e0202 */
[----:B------:R-:W-:Y:S04]  /*1a780*/  BSSY B1, `(.L_x_498) ;  /* 0x0000006000017945 */ /* 0x000fe80003800000 */
[----:B------:R0:W-:Y:S01]  /*1a790*/  @!P3 STG.E.U8 desc[UR36][R8.64+0xc9], R127 ;  /* 0x0000c97f0800b986 */ /* 0x0001e2000c101124 */
[----:B------:R-:W-:Y:S05]  /*1a7a0*/  @P5 BRA `(.L_x_499) ;  /* 0x00000000000c5947 */ /* 0x000fea0003800000 */
[----:B------:R-:W0:Y:S02]  /*1a7b0*/  LDG.E.U8 R16, desc[UR36][R4.64+0xd0] ;  /* 0x0000d02404107981 */ /* 0x000e24000c1e1100 */
[----:B0-----:R-:W-:-:S05]  /*1a7c0*/  PRMT R3, R16, 0x8880, RZ ;  /* 0x0000888010037816 */ /* 0x001fca00000000ff */
[----:B------:R-:W-:-:S07]  /*1a7d0*/  IMAD R2, R3, R18, RZ ;  /* 0x0000001203027224 */ /* 0x000fce00078e02ff */
.L_x_499:
[----:B------:R-:W-:Y:S05]  /*1a7e0*/  BSYNC B1 ;  /* 0x0000000000017941 */ /* 0x000fea0003800000 */
.L_x_498:
[----:B0-----:R-:W-:Y:S01]  /*1a7f0*/  @!P5 IMAD R3, R128, R17, R2 ;  /* 0x000000118003d224 */ /* 0x001fe200078e0202 */
[----:B------:R-:W-:Y:S04]  /*1a800*/  BSSY B1, `(.L_x_500) ;  /* 0x0000006000017945 */ /* 0x000fe80003800000 */
[----:B------:R0:W-:Y:S01]  /*1a810*/  @!P5 STG.E.U8 desc[UR36][R6.64+0xd0], R3 ;  /* 0x0000d0030600d986 */ /* 0x0001e2000c101124 */
[----:B------:R-:W-:Y:S05]  /*1a820*/  @P1 BRA `(.L_x_501) ;  /* 0x00000000000c1947 */ /* 0x000fea0003800000 */
[----:B------:R-:W0:Y:S02]  /*1a830*/  LDG.E.U8 R16, desc[UR36][R4.64+0xd1] ;  /* 0x0000d12404107981 */ /* 0x000e24000c1e1100 */
[----:B0-----:R-:W-:-:S05]  /*1a840*/  PRMT R3, R16, 0x8880, RZ ;  /* 0x0000888010037816 */ /* 0x001fca00000000ff */
[----:B------:R-:W-:-:S07]  /*1a850*/  IMAD R2, R3, R18, RZ ;  /* 0x0000001203027224 */ /* 0x000fce00078e02ff */
.L_x_501:
[----:B------:R-:W-:Y:S05]  /*1a860*/  BSYNC B1 ;  /* 0x0000000000017941 */ /* 0x000fea0003800000 */
.L_x_500:
        /* <DEDUP_REMOVED lines=11> */
.L_x_503:
[----:B------:R-:W-:Y:S05]  /*1a920*/  BSYNC B1 ;  /* 0x0000000000017941 */ /* 0x000fea0003800000 */
.L_x_502:
[----:B0-----:R-:W-:Y:S01]  /*1a930*/  @!P4 IMAD R3, R130, R17, R2 ;  /* 0x000000118203c224 */ /* 0x001fe200078e0202 */
[----:B------:R-:W-:Y:S04]  /*1a940*/  BSSY B1, `(.L_x_504) ;  /* 0x0000006000017945 */ /* 0x000fe80003800000 */
[----:B------:R0:W-:Y:S01]  /*1a950*/  @!P4 STG.E.U8 desc[UR36][R8.64+0xd0], R3 ;  /* 0x0000d0030800c986 */ /* 0x0001e2000c101124 */
[----:B------:R-:W-:Y:S05]  /*1a960*/  @P3 BRA `(.L_x_505) ;  /* 0x00000000000c3947 */ /* 0x000fea0003800000 */
[----:B------:R-:W0:Y:S02]  /*1a970*/  LDG.E.U8 R16, desc[UR36][R152.64+0xd1] ;  /* 0x0000d12498107981 */ /* 0x000e24000c1e1100 */
[----:B0-----:R-:W-:-:S05]  /*1a980*/  PRMT R3, R16, 0x8880, RZ ;  /* 0x0000888010037816 */ /* 0x001fca00000000ff */
[----:B------:R-:W-:-:S07]  /*1a990*/  IMAD R2, R3, R18, RZ ;  /* 0x0000001203027224 */ /* 0x000fce00078e02ff */
.L_x_505:
[----:B------:R-:W-:Y:S05]  /*1a9a0*/  BSYNC B1 ;  /* 0x0000000000017941 */ /* 0x000fea0003800000 */
.L_x_504:
[----:B------:R-:W-:Y:S01]  /*1a9b0*/  @!P3 IMAD R131, R131, R17, R2 ;  /* 0x000000118383b224 */ /* 0x000fe200078e0202 */
[----:B------:R-:W-:Y:S04]  /*1a9c0*/  BSSY B1, `(.L_x_506) ;  /* 0x0000006000017945 */ /* 0x000fe80003800000 */
[----:B------:R0:W-:Y:S01]  /*1a9d0*/  @!P3 STG.E.U8 desc[UR36][R8.64+0xd1], R131 ;  /* 0x0000d1830800b986 */ /* 0x0001e2000c101124 */
[----:B------:R-:W-:Y:S05]  /*1a9e0*/  @P5 BRA `(.L_x_507) ;  /* 0x00000000000c5947 */ /* 0x000fea0003800000 */
[----:B------:R-:W0:Y:S02]  /*1a9f0*/  LDG.E.U8 R16, desc[UR36][R4.64+0xd8] ;  /* 0x0000d82404107981 */ /* 0x000e24000c1e1100 */
[----:B0-----:R-:W-:-:S05]  /*1aa00*/  PRMT R3, R16, 0x8880, RZ ;  /* 0x0000888010037816 */ /* 0x001fca00000000ff */
[----:B------:R-:W-:-:S07]  /*1aa10*/  IMAD R2, R3, R18, RZ ;  /* 0x0000001203027224 */ /* 0x000fce00078e02ff */
.L_x_507:
[----:B------:R-:W-:Y:S05]  /*1aa20*/  BSYNC B1 ;  /* 0x0000000000017941 */ /* 0x000fea0003800000 */
.L_x_506:
[----:B0-----:R-:W-:Y:S01]  /*1aa30*/  @!P5 IMAD R3, R132, R17, R2 ;  /* 0x000000118403d224 */ /* 0x001fe200078e0202 */
[----:B------:R-:W-:Y:S04]  /*1aa40*/  BSSY B1, `(.L_x_508) ;  /* 0x0000006000017945 */ /* 0x000fe80003800000 */
[----:B------:R0:W-:Y:S01]  /*1aa50*/  @!P5 STG.E.U8 desc[UR36][R6.64+0xd8], R3 ;  /* 0x0000d8030600d986 */ /* 0x0001e2000c101124 */
[----:B------:R-:W-:Y:S05]  /*1aa60*/  @P1 BRA `(.L_x_509) ;  /* 0x00000000000c1947 */ /* 0x000fea0003800000 */
[----:B------:R-:W0:Y:S02]  /*1aa70*/  LDG.E.U8 R16, desc[UR36][R4.64+0xd9] ;  /* 0x0000d92404107981 */ /* 0x000e24000c1e1100 */
[----:B0-----:R-:W-:-:S05]  /*1aa80*/  PRMT R3, R16, 0x8880, RZ ;  /* 0x0000888010037816 */ /* 0x001fca00000000ff */
[----:B------:R-:W-:-:S07]  /*1aa90*/  IMAD R2, R3, R18, RZ ;  /* 0x0000001203027224 */ /* 0x000fce00078e02ff */
.L_x_509:
[----:B------:R-:W-:Y:S05]  /*1aaa0*/  BSYNC B1 ;  /* 0x0000000000017941 */ /* 0x000fea0003800000 */
.L_x_508:
        /* <DEDUP_REMOVED lines=11> */
.L_x_511:
[----:B------:R-:W-:Y:S05]  /*1ab60*/  BSYNC B1 ;  /* 0x0000000000017941 */ /* 0x000fea0003800000 */
.L_x_510:
[----:B0-----:R-:W-:Y:S01]  /*1ab70*/  @!P4 IMAD R3, R134, R17, R2 ;  /* 0x000000118603c224 */ /* 0x001fe200078e0202 */
[----:B------:R-:W-:Y:S04]  /*1ab80*/  BSSY B1, `(.L_x_512) ;  /* 0x0000006000017945 */ /* 0x000fe80003800000 */
[----:B------:R0:W-:Y:S01]  /*1ab90*/  @!P4 STG.E.U8 desc[UR36][R8.64+0xd8], R3 ;  /* 0x0000d8030800c986 */ /* 0x0001e2000c101124 */
[----:B------:R-:W-:Y:S05]  /*1aba0*/  @P3 BRA `(.L_x_513) ;  /* 0x00000000000c3947 */ /* 0x000fea0003800000 */
[----:B------:R-:W0:Y:S02]  /*1abb0*/  LDG.E.U8 R16, desc[UR36][R152.64+0xd9] ;  /* 0x0000d92498107981 */ /* 0x000e24000c1e1100 */
[----:B0-----:R-:W-:-:S05]  /*1abc0*/  PRMT R3, R16, 0x8880, RZ ;  /* 0x0000888010037816 */ /* 0x001fca00000000ff */
[----:B------:R-:W-:-:S07]  /*1abd0*/  IMAD R2, R3, R18, RZ ;  /* 0x0000001203027224 */ /* 0x000fce00078e02ff */
.L_x_513:
[----:B------:R-:W-:Y:S05]  /*1abe0*/  BSYNC B1 ;  /* 0x0000000000017941 */ /* 0x000fea0003800000 */
.L_x_512:
[----:B------:R-:W-:Y:S01]  /*1abf0*/  @!P3 IMAD R135, R135, R17, R2 ;  /* 0x000000118787b224 */ /* 0x000fe200078e0202 */
[----:B------:R-:W-:Y:S04]  /*1ac00*/  BSSY B1, `(.L_x_514) ;  /* 0x0000006000017945 */ /* 0x000fe80003800000 */
[----:B------:R0:W-:Y:S01]  /*1ac10*/  @!P3 STG.E.U8 desc[UR36][R8.64+0xd9], R135 ;  /* 0x0000d9870800b986 */ /* 0x0001e2000c101124 */
[----:B------:R-:W-:Y:S05]  /*1ac20*/  @P5 BRA `(.L_x_515) ;  /* 0x00000000000c5947 */ /* 0x000fea0003800000 */
[----:B------:R-:W0:Y:S02]  /*1ac30*/  LDG.E.U8 R16, desc[UR36][R4.64+0xe0] ;  /* 0x0000e02404107981 */ /* 0x000e24000c1e1100 */
[----:B0-----:R-:W-:-:S05]  /*1ac40*/  PRMT R3, R16, 0x8880, RZ ;  /* 0x0000888010037816 */ /* 0x001fca00000000ff */
[----:B------:R-:W-:-:S07]  /*1ac50*/  IMAD R2, R3, R18, RZ ;  /* 0x0000001203027224 */ /* 0x000fce00078e02ff */
.L_x_515:
[----:B------:R-:W-:Y:S05]  /*1ac60*/  BSYNC B1 ;  /* 0x0000000000017941 */ /* 0x000fea0003800000 */
.L_x_514:
[----:B0-----:R-:W-:Y:S01]  /*1ac70*/  @!P5 IMAD R3, R136, R17, R2 ;  /* 0x000000118803d224 */ /* 0x001fe200078e0202 */
[----:B------:R-:W-:Y:S04]  /*1ac80*/  BSSY B1, `(.L_x_516) ;  /* 0x0000006000017945 */ /* 0x000fe80003800000 */
[----:B------:R0:W-:Y:S01]  /*1ac90*/  @!P5 STG.E.U8 desc[UR36][R6.64+0xe0], R3 ;  /* 0x0000e0030600d986 */ /* 0x0001e2000c101124 */
[----:B------:R-:W-:Y:S05]  /*1aca0*/  @P1 BRA `(.L_x_517) ;  /* 0x00000000000c1947 */ /* 0x000fea0003800000 */
[----:B------:R-:W0:Y:S02]  /*1acb0*/  LDG.E.U8 R16, desc[UR36][R4.64+0xe1] ;  /* 0x0000e12404107981 */ /* 0x000e24000c1e1100 */
[----:B0-----:R-:W-:-:S05]  /*1acc0*/  PRMT R3, R16, 0x8880, RZ ;  /* 0x0000888010037816 */ /* 0x001fca00000000ff */
[----:B------:R-:W-:-:S07]  /*1acd0*/  IMAD R2, R3, R18, RZ ;  /* 0x0000001203027224 */ /* 0x000fce00078e02ff */
.L_x_517:
[----:B------:R-:W-:Y:S05]  /*1ace0*/  BSYNC B1 ;  /* 0x0000000000017941 */ /* 0x000fea0003800000 */
.L_x_516:
        /* <DEDUP_REMOVED lines=11> */
.L_x_519:
[----:B------:R-:W-:Y:S05]  /*1ada0*/  BSYNC B1 ;  /* 0x0000000000017941 */ /* 0x000fea0003800000 */
.L_x_518:
[----:B0-----:R-:W-:Y:S01]  /*1adb0*/  @!P4 IMAD R3, R138, R17, R2 ;  /* 0x000000118a03c224 */ /* 0x001fe200078e0202 */
[----:B------:R-:W-:Y:S04]  /*1adc0*/  BSSY B1, `(.L_x_520) ;  /* 0x0000006000017945 */ /* 0x000fe80003800000 */
[----:B------:R0:W-:Y:S01]  /*1add0*/  @!P4 STG.E.U8 desc[UR36][R8.64+0xe0], R3 ;  /* 0x0000e0030800c986 */ /* 0x0001e2000c101124 */
[----:B------:R-:W-:Y:S05]  /*1ade0*/  @P3 BRA `(.L_x_521) ;  /* 0x00000000000c3947 */ /* 0x000fea0003800000 */
[----:B------:R-:W0:Y:S02]  /*1adf0*/  LDG.E.U8 R16, desc[UR36][R152.64+0xe1] ;  /* 0x0000e12498107981 */ /* 0x000e24000c1e1100 */
[----:B0-----:R-:W-:-:S05]  /*1ae00*/  PRMT R3, R16, 0x8880, RZ ;  /* 0x0000888010037816 */ /* 0x001fca00000000ff */
[----:B------:R-:W-:-:S07]  /*1ae10*/  IMAD R2, R3, R18, RZ ;  /* 0x0000001203027224 */ /* 0x000fce00078e02ff */
.L_x_521:
[----:B------:R-:W-:Y:S05]  /*1ae20*/  BSYNC B1 ;  /* 0x0000000000017941 */ /* 0x000fea0003800000 */
.L_x_520:
[----:B------:R-:W-:Y:S01]  /*1ae30*/  @!P3 IMAD R139, R139, R17, R2 ;  /* 0x000000118b8bb224 */ /* 0x000fe200078e0202 */
[----:B------:R-:W-:Y:S04]  /*1ae40*/  BSSY B1, `(.L_x_522) ;  /* 0x0000006000017945 */ /* 0x000fe80003800000 */
[----:B------:R0:W-:Y:S01]  /*1ae50*/  @!P3 STG.E.U8 desc[UR36][R8.64+0xe1], R139 ;  /* 0x0000e18b0800b986 */ /* 0x0001e2000c101124 */
[----:B------:R-:W-:Y:S05]  /*1ae60*/  @P5 BRA `(.L_x_523) ;  /* 0x00000000000c5947 */ /* 0x000fea0003800000 */
[----:B------:R-:W0:Y:S02]  /*1ae70*/  LDG.E.U8 R16, desc[UR36][R4.64+0xe8] ;  /* 0x0000e82404107981 */ /* 0x000e24000c1e1100 */
[----:B0-----:R-:W-:-:S05]  /*1ae80*/  PRMT R3, R16, 0x8880, RZ ;  /* 0x0000888010037816 */ /* 0x001fca00000000ff */
[----:B------:R-:W-:-:S07]  /*1ae90*/  IMAD R2, R3, R18, RZ ;  /* 0x0000001203027224 */ /* 0x000fce00078e02ff */
.L_x_523:
[----:B------:R-:W-:Y:S05]  /*1aea0*/  BSYNC B1 ;  /* 0x0000000000017941 */ /* 0x000fea0003800000 */
.L_x_522:
[----:B0-----:R-:W-:Y:S01]  /*1aeb0*/  @!P5 IMAD R3, R140, R17, R2 ;  /* 0x000000118c03d224 */ /* 0x001fe200078e0202 */
[----:B------:R-:W-:Y:S04]  /*1aec0*/  BSSY B1, `(.L_x_524) ;  /* 0x0000006000017945 */ /* 0x000fe80003800000 */
[----:B------:R0:W-:Y:S01]  /*1aed0*/  @!P5 STG.E.U8 desc[UR36][R6.64+0xe8], R3 ;  /* 0x0000e8030600d986 */ /* 0x0001e2000c101124 */
[----:B------:R-:W-:Y:S05]  /*1aee0*/  @P1 BRA `(.L_x_525) ;  /* 0x00000000000c1947 */ /* 0x000fea0003800000 */
[----:B------:R-:W0:Y:S02]  /*1aef0*/  LDG.E.U8 R16, desc[UR36][R4.64+0xe9] ;  /* 0x0000e92404107981 */ /* 0x000e24000c1e1100 */
[----:B0-----:R-:W-:-:S05]  /*1af00*/  PRMT R3, R16, 0x8880, RZ ;  /* 0x0000888010037816 */ /* 0x001fca00000000ff */
[----:B------:R-:W-:-:S07]  /*1af10*/  IMAD R2, R3, R18, RZ ;  /* 0x0000001203027224 */ /* 0x000fce00078e02ff */
.L_x_525:
[----:B------:R-:W-:Y:S05]  /*1af20*/  BSYNC B1 ;  /* 0x0000000000017941 */ /* 0x000fea0003800000 */
.L_x_524:
        /* <DEDUP_REMOVED lines=11> */
.L_x_527:
[----:B------:R-:W-:Y:S05]  /*1afe0*/  BSYNC B1 ;  /* 0x0000000000017941 */ /* 0x000fea0003800000 */
.L_x_526:
[----:B0-----:R-:W-:Y:S01]  /*1aff0*/  @!P4 IMAD R3, R142, R17, R2 ;  /* 0x000000118e03c224 */ /* 0x001fe200078e0202 */
[----:B------:R-:W-:Y:S04]  /*1b000*/  BSSY B1, `(.L_x_528) ;  /* 0x0000006000017945 */ /* 0x000fe80003800000 */
[----:B------:R0:W-:Y:S01]  /*1b010*/  @!P4 STG.E.U8 desc[UR36][R8.64+0xe8], R3 ;  /* 0x0000e8030800c986 */ /* 0x0001e2000c101124 */
[----:B------:R-:W-:Y:S05]  /*1b020*/  @P3 BRA `(.L_x_529) ;  /* 0x00000000000c3947 */ /* 0x000fea0003800000 */
[----:B------:R-:W0:Y:S02]  /*1b030*/  LDG.E.U8 R16, desc[UR36][R152.64+0xe9] ;  /* 0x0000e92498107981 */ /* 0x000e24000c1e1100 */
[----:B0-----:R-:W-:-:S05]  /*1b040*/  PRMT R3, R16, 0x8880, RZ ;  /* 0x0000888010037816 */ /* 0x001fca00000000ff */
[----:B------:R-:W-:-:S07]  /*1b050*/  IMAD R2, R3, R18, RZ ;  /* 0x0000001203027224 */ /* 0x000fce00078e02ff */
.L_x_529:
[----:B------:R-:W-:Y:S05]  /*1b060*/  BSYNC B1 ;  /* 0x0000000000017941 */ /* 0x000fea0003800000 */
.L_x_528:
[----:B------:R-:W-:Y:S01]  /*1b070*/  @!P3 IMAD R143, R143, R17, R2 ;  /* 0x000000118f8fb224 */ /* 0x000fe200078e0202 */
[----:B------:R-:W-:Y:S04]  /*1b080*/  BSSY B1, `(.L_x_530) ;  /* 0x0000006000017945 */ /* 0x000fe80003800000 */
[----:B------:R0:W-:Y:S01]  /*1b090*/  @!P3 STG.E.U8 desc[UR36][R8.64+0xe9], R143 ;  /* 0x0000e98f0800b986 */ /* 0x0001e2000c101124 */
[----:B------:R-:W-:Y:S05]  /*1b0a0*/  @P5 BRA `(.L_x_531) ;  /* 0x00000000000c5947 */ /* 0x000fea0003800000 */
[----:B------:R-:W0:Y:S02]  /*1b0b0*/  LDG.E.U8 R16, desc[UR36][R4.64+0xf0] ;  /* 0x0000f02404107981 */ /* 0x000e24000c1e1100 */
[----:B0-----:R-:W-:-:S05]  /*1b0c0*/  PRMT R3, R16, 0x8880, RZ ;  /* 0x0000888010037816 */ /* 0x001fca00000000ff */
[----:B------:R-:W-:-:S07]  /*1b0d0*/  IMAD R2, R3, R18, RZ ;  /* 0x0000001203027224 */ /* 0x000fce00078e02ff */
.L_x_531:
[----:B------:R-:W-:Y:S05]  /*1b0e0*/  BSYNC B1 ;  /* 0x0000000000017941 */ /* 0x000fea0003800000 */
.L_x_530:
[----:B0-----:R-:W-:Y:S01]  /*1b0f0*/  @!P5 IMAD R3, R144, R17, R2 ;  /* 0x000000119003d224 */ /* 0x001fe200078e0202 */
[----:B------:R-:W-:Y:S04]  /*1b100*/  BSSY B1, `(.L_x_532) ;  /* 0x0000006000017945 */ /* 0x000fe80003800000 */
[----:B------:R0:W-:Y:S01]  /*1b110*/  @!P5 STG.E.U8 desc[UR36][R6.64+0xf0], R3 ;  /* 0x0000f0030600d986 */ /* 0x0001e2000c101124 */
[----:B------:R-:W-:Y:S05]  /*1b120*/  @P1 BRA `(.L_x_533) ;  /* 0x00000000000c1947 */ /* 0x000fea0003800000 */
[----:B------:R-:W0:Y:S02]  /*1b130*/  LDG.E.U8 R16, desc[UR36][R4.64+0xf1] ;  /* 0x0000f12404107981 */ /* 0x000e24000c1e1100 */
[----:B0-----:R-:W-:-:S05]  /*1b140*/  PRMT R3, R16, 0x8880, RZ ;  /* 0x0000888010037816 */ /* 0x001fca00000000ff */
[----:B------:R-:W-:-:S07]  /*1b150*/  IMAD R2, R3, R18, RZ ;  /* 0x0000001203027224 */ /* 0x000fce00078e02ff */
.L_x_533:
[----:B------:R-:W-:Y:S05]  /*1b160*/  BSYNC B1 ;  /* 0x0000000000017941 */ /* 0x000fea0003800000 */
.L_x_532:
[C---:B------:R-:W-:Y:S01]  /*1b170*/  ISETP.LT.OR P4, PT, R0.reuse, 0xf1, !P0 ;  /* 0x000000f10000780c */ /* 0x040fe20004781670 */
[----:B------:R-:W-:Y:S01]  /*1b180*/  @!P1 IMAD R145, R145, R17, R2 ;  /* 0x0000001191919224 */ /* 0x000fe200078e0202 */
[----:B------:R-:W-:Y:S01]  /*1b190*/  BSSY B1, `(.L_x_534) ;  /* 0x000000a000017945 */ /* 0x000fe20003800000 */
[C---:B------:R-:W-:Y:S02]  /*1b1a0*/  ISETP.LT.OR P3, PT, R0.reuse, 0xf2, !P0 ;  /* 0x000000f20000780c */ /* 0x040fe40004761670 */
        /* <DEDUP_REMOVED lines=8> */
.L_x_535:
[----:B------:R-:W-:Y:S05]  /*1b230*/  BSYNC B1 ;  /* 0x0000000000017941 */ /* 0x000fea0003800000 */
.L_x_534:
[----:B0-----:R-:W-:Y:S01]  /*1b240*/  @!P4 IMAD R3, R146, R17, R2 ;  /* 0x000000119203c224 */ /* 0x001fe200078e0202 */
[----:B------:R-:W-:Y:S04]  /*1b250*/  BSSY B1, `(.L_x_536) ;  /* 0x0000006000017945 */ /* 0x000fe80003800000 */
[----:B------:R0:W-:Y:S01]  /*1b260*/  @!P4 STG.E.U8 desc[UR36][R8.64+0xf0], R3 ;  /* 0x0000f0030800c986 */ /* 0x0001e2000c101124 */
[----:B------:R-:W-:Y:S05]  /*1b270*/  @P3 BRA `(.L_x_537) ;  /* 0x00000000000c3947 */ /* 0x000fea0003800000 */
[----:B------:R-:W0:Y:S02]  /*1b280*/  LDG.E.U8 R16, desc[UR36][R152.64+0xf1] ;  /* 0x0000f12498107981 */ /* 0x000e24000c1e1100 */
[----:B0-----:R-:W-:-:S05]  /*1b290*/  PRMT R3, R16, 0x8880, RZ ;  /* 0x0000888010037816 */ /* 0x001fca00000000ff */
[----:B------:R-:W-:-:S07]  /*1b2a0*/  IMAD R2, R3, R18, RZ ;  /* 0x0000001203027224 */ /* 0x000fce00078e02ff */
.L_x_537:
[----:B------:R-:W-:Y:S05]  /*1b2b0*/  BSYNC B1 ;  /* 0x0000000000017941 */ /* 0x000fea0003800000 */
.L_x_536:
[----:B------:R-:W-:Y:S01]  /*1b2c0*/  @!P3 IMAD R147, R147, R17, R2 ;  /* 0x000000119393b224 */ /* 0x000fe200078e0202 */
[----:B------:R-:W-:Y:S04]  /*1b2d0*/  BSSY B1, `(.L_x_538) ;  /* 0x0000006000017945 */ /* 0x000fe80003800000 */
[----:B------:R0:W-:Y:S01]  /*1b2e0*/  @!P3 STG.E.U8 desc[UR36][R8.64+0xf1], R147 ;  /* 0x0000f1930800b986 */ /* 0x0001e2000c101124 */
[----:B------:R-:W-:Y:S05]  /*1b2f0*/  @P1 BRA `(.L_x_539) ;  /* 0x00000000000c1947 */ /* 0x000fea0003800000 */
[----:B------:R-:W0:Y:S02]  /*1b300*/  LDG.E.U8 R16, desc[UR36][R4.64+0xf8] ;  /* 0x0000f82404107981 */ /* 0x000e24000c1e1100 */
[----:B0-----:R-:W-:-:S05]  /*1b310*/  PRMT R3, R16, 0x8880, RZ ;  /* 0x0000888010037816 */ /* 0x001fca00000000ff */
[----:B------:R-:W-:-:S07]  /*1b320*/  IMAD R2, R3, R18, RZ ;  /* 0x0000001203027224 */ /* 0x000fce00078e02ff */
.L_x_539:
[----:B------:R-:W-:Y:S05]  /*1b330*/  BSYNC B1 ;  /* 0x0000000000017941 */ /* 0x000fea0003800000 */
.L_x_538:
[----:B0-----:R-:W-:Y:S01]  /*1b340*/  @!P1 IMAD R3, R148, R17, R2 ;  /* 0x0000001194039224 */ /* 0x001fe200078e0202 */
[----:B------:R-:W-:Y:S04]  /*1b350*/  BSSY B1, `(.L_x_540) ;  /* 0x0000006000017945 */ /* 0x000fe80003800000 */
[----:B------:R0:W-:Y:S01]  /*1b360*/  @!P1 STG.E.U8 desc[UR36][R6.64+0xf8], R3 ;  /* 0x0000f80306009986 */ /* 0x0001e2000c101124 */
[----:B------:R-:W-:Y:S05]  /*1b370*/  @P2 BRA `(.L_x_541) ;  /* 0x00000000000c2947 */ /* 0x000fea0003800000 */
[----:B------:R-:W0:Y:S02]  /*1b380*/  LDG.E.U8 R16, desc[UR36][R4.64+0xf9] ;  /* 0x0000f92404107981 */ /* 0x000e24000c1e1100 */
[----:B0-----:R-:W-:-:S05]  /*1b390*/  PRMT R3, R16, 0x8880, RZ ;  /* 0x0000888010037816 */ /* 0x001fca00000000ff */
[----:B------:R-:W-:-:S07]  /*1b3a0*/  IMAD R2, R3, R18, RZ ;  /* 0x0000001203027224 */ /* 0x000fce00078e02ff */
.L_x_541:
[----:B------:R-:W-:Y:S05]  /*1b3b0*/  BSYNC B1 ;  /* 0x0000000000017941 */ /* 0x000fea0003800000 */
.L_x_540:
[----:B------:R-:W-:Y:S01]  /*1b3c0*/  @!P2 IMAD R149, R149, R17, R2 ;  /* 0x000000119595a224 */ /* 0x000fe200078e0202 */
[----:B------:R-:W-:Y:S04]  /*1b3d0*/  BSSY B1, `(.L_x_542) ;  /* 0x0000006000017945 */ /* 0x000fe80003800000 */
[----:B------:R0:W-:Y:S01]  /*1b3e0*/  @!P2 STG.E.U8 desc[UR36][R6.64+0xf9], R149 ;  /* 0x0000f9950600a986 */ /* 0x0001e2000c101124 */
[----:B------:R-:W-:Y:S05]  /*1b3f0*/  @P5 BRA `(.L_x_543) ;  /* 0x00000000000c5947 */ /* 0x000fea0003800000 */
[----:B------:R-:W0:Y:S02]  /*1b400*/  LDG.E.U8 R16, desc[UR36][R152.64+0xf8] ;  /* 0x0000f82498107981 */ /* 0x000e24000c1e1100 */
[----:B0-----:R-:W-:-:S05]  /*1b410*/  PRMT R3, R16, 0x8880, RZ ;  /* 0x0000888010037816 */ /* 0x001fca00000000ff */
[----:B------:R-:W-:-:S07]  /*1b420*/  IMAD R2, R3, R18, RZ ;  /* 0x0000001203027224 */ /* 0x000fce00078e02ff */
.L_x_543:
[----:B------:R-:W-:Y:S05]  /*1b430*/  BSYNC B1 ;  /* 0x0000000000017941 */ /* 0x000fea0003800000 */
.L_x_542:
[----:B0-----:R-:W-:Y:S01]  /*1b440*/  @!P5 IMAD R3, R150, R17, R2 ;  /* 0x000000119603d224 */ /* 0x001fe200078e0202 */
[----:B------:R-:W-:Y:S01]  /*1b450*/  ISETP.LT.OR P0, PT, R0, 0xfa, !P0 ;  /* 0x000000fa0000780c */ /* 0x000fe20004701670 */
[----:B------:R-:W-:Y:S03]  /*1b460*/  BSSY B1, `(.L_x_544) ;  /* 0x0000006000017945 */ /* 0x000fe60003800000 */
[----:B------:R0:W-:Y:S09]  /*1b470*/  @!P5 STG.E.U8 desc[UR36][R8.64+0xf8], R3 ;  /* 0x0000f8030800d986 */ /* 0x0001f2000c101124 */
[----:B------:R-:W-:Y:S05]  /*1b480*/  @P0 BRA `(.L_x_545) ;  /* 0x00000000000c0947 */ /* 0x000fea0003800000 */
[----:B------:R-:W0:Y:S02]  /*1b490*/  LDG.E.U8 R16, desc[UR36][R152.64+0xf9] ;  /* 0x0000f92498107981 */ /* 0x000e24000c1e1100 */
[----:B0-----:R-:W-:-:S05]  /*1b4a0*/  PRMT R3, R16, 0x8880, RZ ;  /* 0x0000888010037816 */ /* 0x001fca00000000ff */
[----:B------:R-:W-:-:S07]  /*1b4b0*/  IMAD R2, R3, R18, RZ ;  /* 0x0000001203027224 */ /* 0x000fce00078e02ff */
.L_x_545:
[----:B------:R-:W-:Y:S05]  /*1b4c0*/  BSYNC B1 ;  /* 0x0000000000017941 */ /* 0x000fea0003800000 */
.L_x_544:
[----:B------:R-:W-:Y:S01]  /*1b4d0*/  IMAD R151, R151, R17, R2 ;  /* 0x0000001197977224 */ /* 0x000fe200078e0202 */
[----:B------:R-:W-:Y:S06]  /*1b4e0*/  @P0 BRA `(.L_x_546) ;  /* 0x0000003800180947 */ /* 0x000fec0003800000 */
[----:B------:R0:W-:Y:S01]  /*1b4f0*/  STG.E.U8 desc[UR36][R8.64+0xf9], R151 ;  /* 0x0000f99708007986 */ /* 0x0001e2000c101124 */
[----:B------:R-:W-:Y:S05]  /*1b500*/  BRA `(.L_x_546) ;  /* 0x0000003800107947 */ /* 0x000fea0003800000 */
.L_x_33:
[----:B------:R-:W2:Y:S04]  /*1b510*/  LDL.LU R2, [R1] ;  /* 0x0000000001027983 */ /* 0x000ea80000300800 */
[----:B------:R-:W3:Y:S04]  /*1b520*/  LDL.LU R3, [R1+0x14] ;  /* 0x0000140001037983 */ /* 0x000ee80000300800 */
[----:B------:R-:W4:Y:S04]  /*1b530*/  LDL.LU R227, [R1+0xbc] ;  /* 0x0000bc0001e37983 */ /* 0x000f280000300800 */
[----:B------:R-:W5:Y:S04]  /*1b540*/  LDL.LU R226, [R1+0xc0] ;  /* 0x0000c00001e27983 */ /* 0x000f680000300800 */
        /* <DEDUP_REMOVED lines=52> */
[----:B------:R-:W5:Y:S01]  /*1b890*/  LDL.LU R177, [R1+0x194] ;  /* 0x0001940001b17983 */ /* 0x000f620000300800 */
[----:B------:R-:W-:-:S03]  /*1b8a0*/  ISETP.GE.AND P2, PT, R156, 0x1, PT ;  /* 0x000000019c00780c */ /* 0x000fc60003f46270 */
[----:B------:R-:W5:Y:S04]  /*1b8b0*/  LDL.LU R176, [R1+0x198] ;  /* 0x0001980001b07983 */ /* 0x000f680000300800 */
[----:B------:R-:W5:Y:S04]  /*1b8c0*/  LDL.LU R175, [R1+0x19c] ;  /* 0x00019c0001af7983 */ /* 0x000f680000300800 */
[----:B------:R-:W5:Y:S04]  /*1b8d0*/  LDL.LU R174, [R1+0x1a0] ;  /* 0x0001a00001ae7983 */ /* 0x000f680000300800 */
[----:B------:R-:W5:Y:S01]  /*1b8e0*/  LDL.LU R173, [R1+0x1a4] ;  /* 0x0001a40001ad7983 */ /* 0x000f620000300800 */
[----:B------:R-:W-:-:S03]  /*1b8f0*/  ISETP.LT.OR P0, PT, R0, 0x1, !P2 ;  /* 0x000000010000780c */ /* 0x000fc60005701670 */
        /* <DEDUP_REMOVED lines=15> */
[----:B--2---:R-:W-:-:S03]  /*1b9f0*/  @!P0 IMAD R2, R2, R17, RZ ;  /* 0x0000001102028224 */ /* 0x004fc600078e02ff */
[----:B------:R-:W2:Y:S04]  /*1ba00*/  LDL.LU R154, [R1+0x1e4] ;  /* 0x0001e400019a7983 */ /* 0x000ea80000300800 */
[----:B------:R-:W2:Y:S04]  /*1ba10*/  LDL.LU R153, [R1+0x1e8] ;  /* 0x0001e80001997983 */ /* 0x000ea80000300800 */
[----:B------:R-:W2:Y:S04]  /*1ba20*/  LDL.LU R152, [R1+0x1ec] ;  /* 0x0001ec0001987983 */ /* 0x000ea80000300800 */
[----:B------:R-:W2:Y:S04]  /*1ba30*/  LDL.LU R22, [R1+0x1f0] ;  /* 0x0001f00001167983 */ /* 0x000ea80000300800 */
[----:B------:R-:W2:Y:S04]  /*1ba40*/  LDL.LU R20, [R1+0x1f4] ;  /* 0x0001f40001147983 */ /* 0x000ea80000300800 */
[----:B------:R-:W2:Y:S04]  /*1ba50*/  LDL.LU R14, [R1+0x1f8] ;  /* 0x0001f800010e7983 */ /* 0x000ea80000300800 */
[----:B------:R-:W2:Y:S04]  /*1ba60*/  LDL.LU R12, [R1+0x1fc] ;  /* 0x0001fc00010c7983 */ /* 0x000ea80000300800 */
[----:B------:R0:W-:Y:S04]  /*1ba70*/  @!P0 STG.E.U8 desc[UR36][R4.64], R2 ;  /* 0x0000000204008986 */ /* 0x0001e8000c101124 */
[----:B0-----:R-:W3:Y:S01]  /*1ba80*/  LDL.LU R2, [R1+0x4] ;  /* 0x0000040001027983 */ /* 0x001ee20000300800 */
[----:B------:R-:W-:-:S02]  /*1ba90*/  ISETP.LT.OR P0, PT, R0, 0x2, !P2 ;  /* 0x000000020000780c */ /* 0x000fc40005701670 */
[----:B------:R-:W-:-:S11]  /*1baa0*/  ISETP.GE.AND P1, PT, R156, 0x9, PT ;  /* 0x000000099c00780c */ /* 0x000fd60003f26270 */
[----:B---3--:R-:W-:-:S05]  /*1bab0*/  @!P0 IMAD R2, R2, R17, RZ ;  /* 0x0000001102028224 */ /* 0x008fca00078e02ff */
[----:B------:R0:W-:Y:S04]  /*1bac0*/  @!P0 STG.E.U8 desc[UR36][R4.64+0x1], R2 ;  /* 0x0000010204008986 */ /* 0x0001e8000c101124 */
[----:B0-----:R-:W3:Y:S01]  /*1bad0*/  LDL.LU R2, [R1+0x8] ;  /* 0x0000080001027983 */ /* 0x001ee20000300800 */
[----:B------:R-:W-:-:S13]  /*1bae0*/  ISETP.LT.OR P0, PT, R0, 0x1, !P1 ;  /* 0x000000010000780c */ /* 0x000fda0004f01670 */
[----:B---3--:R-:W-:-:S05]  /*1baf0*/  @!P0 IMAD R2, R2, R17, RZ ;  /* 0x0000001102028224 */ /* 0x008fca00078e02ff */
[----:B------:R0:W-:Y:S04]  /*1bb00*/  @!P0 STG.E.U8 desc[UR36][R10.64], R2 ;  /* 0x000000020a008986 */ /* 0x0001e8000c101124 */
[----:B0-----:R-:W3:Y:S01]  /*1bb10*/  LDL.LU R2, [R1+0xc] ;  /* 0x00000c0001027983 */ /* 0x001ee20000300800 */
[C---:B------:R-:W-:Y:S02]  /*1bb20*/  ISETP.LT.OR P0, PT, R0.reuse, 0x2, !P1 ;  /* 0x000000020000780c */ /* 0x040fe40004f01670 */
[C---:B------:R-:W-:Y:S02]  /*1bb30*/  ISETP.LT.OR P4, PT, R0.reuse, 0x9, !P2 ;  /* 0x000000090000780c */ /* 0x040fe40005781670 */
[C---:B------:R-:W-:Y:S02]  /*1bb40*/  ISETP.LT.OR P3, PT, R0.reuse, 0xa, !P2 ;  /* 0x0000000a0000780c */ /* 0x040fe40005761670 */
[----:B------:R-:W-:-:S07]  /*1bb50*/  ISETP.LT.OR P5, PT, R0, 0x9, !P1 ;  /* 0x000000090000780c */ /* 0x000fce0004fa1670 */
[----:B---3--:R-:W-:-:S05]  /*1bb60*/  @!P0 IMAD R2, R2, R17, RZ ;  /* 0x0000001102028224 */ /* 0x008fca00078e02ff */
[----:B------:R0:W-:Y:S04]  /*1bb70*/  @!P0 STG.E.U8 desc[UR36][R10.64+0x1], R2 ;  /* 0x000001020a008986 */ /* 0x0001e8000c101124 */
[----:B0-----:R-:W3:Y:S01]  /*1bb80*/  LDL.LU R2, [R1+0x10] ;  /* 0x0000100001027983 */ /* 0x001ee20000300800 */
[-C--:B------:R-:W-:Y:S01]  /*1bb90*/  @!P3 IMAD R3, R3, R17.reuse, RZ ;  /* 0x000000110303b224 */ /* 0x080fe200078e02ff */
[----:B------:R-:W-:Y:S01]  /*1bba0*/  ISETP.LT.OR P0, PT, R0, 0xa, !P1 ;  /* 0x0000000a0000780c */ /* 0x000fe20004f01670 */
[----:B---3--:R-:W-:-:S05]  /*1bbb0*/  @!P4 IMAD R2, R2, R17, RZ ;  /* 0x000000110202c224 */ /* 0x008fca00078e02ff */
[----:B------:R0:W-:Y:S04]  /*1bbc0*/  @!P4 STG.E.U8 desc[UR36][R4.64+0x8], R2 ;  /* 0x000008020400c986 */ /* 0x0001e8000c101124 */
[----:B0-----:R-:W3:Y:S01]  /*1bbd0*/  LDL.LU R2, [R1+0x18] ;  /* 0x0000180001027983 */ /* 0x001ee20000300800 */
[----:B------:R-:W-:-:S03]  /*1bbe0*/  ISETP.LT.OR P4, PT, R0, 0x11, !P2 ;  /* 0x000000110000780c */ /* 0x000fc60005781670 */
[----:B------:R0:W-:Y:S04]  /*1bbf0*/  @!P3 STG.E.U8 desc[UR36][R4.64+0x9], R3 ;  /* 0x000009030400b986 */ /* 0x0001e8000c101124 */
[----:B0-----:R-:W4:Y:S01]  /*1bc00*/  LDL.LU R3, [R1+0x24] ;  /* 0x0000240001037983 */ /* 0x001f220000300800 */
[----:B---3--:R-:W-:-:S05]  /*1bc10*/  @!P5 IMAD R2, R2, R17, RZ ;  /* 0x000000110202d224 */ /* 0x008fca00078e02ff */
[----:B------:R0:W-:Y:S04]  /*1bc20*/  @!P5 STG.E.U8 desc[UR36][R10.64+0x8], R2 ;  /* 0x000008020a00d986 */ /* 0x0001e8000c101124 */
[----:B0-----:R-:W3:Y:S02]  /*1bc30*/  LDL.LU R2, [R1+0x1c] ;  /* 0x00001c0001027983 */ /* 0x001ee40000300800 */
[----:B---3--:R-:W-:-:S05]  /*1bc40*/  @!P0 IMAD R2, R2, R17, RZ ;  /* 0x0000001102028224 */ /* 0x008fca00078e02ff */
[----:B------:R0:W-:Y:S04]  /*1bc50*/  @!P0 STG.E.U8 desc[UR36][R10.64+0x9], R2 ;  /* 0x000009020a008986 */ /* 0x0001e8000c101124 */
[----:B0-----:R-:W3:Y:S01]  /*1bc60*/  LDL.LU R2, [R1+0x20] ;  /* 0x0000200001027983 */ /* 0x001ee20000300800 */
[C---:B------:R-:W-:Y:S02]  /*1bc70*/  ISETP.LT.OR P3, PT, R0.reuse, 0x12, !P2 ;  /* 0x000000120000780c */ /* 0x040fe40005761670 */
[----:B------:R-:W-:Y:S01]  /*1bc80*/  ISETP.LT.OR P5, PT, R0, 0x11, !P1 ;  /* 0x000000110000780c */ /* 0x000fe20004fa1670 */
[----:B---3--:R-:W-:-:S05]  /*1bc90*/  @!P4 IMAD R2, R2, R17, RZ ;  /* 0x000000110202c224 */ /* 0x008fca00078e02ff */
[----:B------:R0:W-:Y:S04]  /*1bca0*/  @!P4 STG.E.U8 desc[UR36][R4.64+0x10], R2 ;  /* 0x000010020400c986 */ /* 0x0001e8000c101124 */
[----:B0-----:R-:W3:Y:S01]  /*1bcb0*/  LDL.LU R2, [R1+0x28] ;  /* 0x0000280001027983 */ /* 0x001ee20000300800 */
[----:B----4-:R-:W-:-:S05]  /*1bcc0*/  @!P3 IMAD R3, R3, R17, RZ ;  /* 0x000000110303b224 */ /* 0x010fca00078e02ff */
[----:B------:R0:W-:Y:S04]  /*1bcd0*/  @!P3 STG.E.U8 desc[UR36][R4.64+0x11], R3 ;  /* 0x000011030400b986 */ /* 0x0001e8000c101124 */
[----:B0-----:R-:W4:Y:S01]  /*1bce0*/  LDL.LU R3, [R1+0x34] ;  /* 0x0000340001037983 */ /* 0x001f220000300800 */
[----:B---3--:R-:W-:-:S05]  /*1bcf0*/  @!P5 IMAD R2, R2, R17, RZ ;  /* 0x000000110202d224 */ /* 0x008fca00078e02ff */
[----:B------:R0:W-:Y:S04]  /*1bd00*/  @!P5 STG.E.U8 desc[UR36][R10.64+0x10], R2 ;  /* 0x000010020a00d986 */ /* 0x0001e8000c101124 */
[----:B0-----:R-:W3:Y:S01]  /*1bd10*/  LDL.LU R2, [R1+0x2c] ;  /* 0x00002c0001027983 */ /* 0x001ee20000300800 */
[C---:B------:R-:W-:Y:S02]  /*1bd20*/  ISETP.LT.OR P0, PT, R0.reuse, 0x12, !P1 ;  /* 0x000000120000780c */ /* 0x040fe40004f01670 */
[----:B------:R-:W-:-:S11]  /*1bd30*/  ISETP.LT.OR P4, PT, R0, 0x19, !P2 ;  /* 0x000000190000780c */ /* 0x000fd60005781670 */
        /* <DEDUP_REMOVED lines=135> */
[C---:B------:R-:W-:Y:S02]  /*1c5b0*/  ISETP.LT.OR P0, PT, R0.reuse, 0x59, !P1 ;  /* 0x000000590000780c */ /* 0x040fe40004f01670 */
[C---:B------:R-:W-:Y:S02]  /*1c5c0*/  ISETP.LT.OR P3, PT, R0.reuse, 0x5a, !P1 ;  /* 0x0000005a0000780c */ /* 0x040fe40004f61670 */
[----:B------:R-:W-:-:S09]  /*1c5d0*/  ISETP.LT.OR P4, PT, R0, 0x61, !P2 ;  /* 0x000000610000780c */ /* 0x000fd20005781670 */
[-C--:B----4-:R-:W-:Y:S02]  /*1c5e0*/  @!P0 IMAD R3, R3, R17.reuse, RZ ;  /* 0x0000001103038224 */ /* 0x090fe400078e02ff */
[----:B---3--:R-:W-:-:S05]  /*1c5f0*/  @!P5 IMAD R2, R2, R17, RZ ;  /* 0x000000110202d224 */ /* 0x008fca00078e02ff */
[----:B------:R0:W-:Y:S01]  /*1c600*/  @!P5 STG.E.U8 desc[UR36][R4.64+0x59], R2 ;  /* 0x000059020400d986 */ /* 0x0001e2000c101124 */
[----:B------:R-:W-:-:S03]  /*1c610*/  ISETP.LT.OR P5, PT, R0, 0x62, !P2 ;  /* 0x000000620000780c */ /* 0x000fc600057a1670 */
[----:B------:R5:W-:Y:S01]  /*1c620*/  @!P0 STG.E.U8 desc[UR36][R10.64+0x58], R3 ;  /* 0x000058030a008986 */ /* 0x000be2000c101124 */
[----:B------:R-:W-:Y:S01]  /*1c630*/  ISETP.LT.OR P0, PT, R0, 0x61, !P1 ;  /* 0x000000610000780c */ /* 0x000fe20004f01670 */
[-C--:B0-----:R-:W-:Y:S02]  /*1c640*/  @!P3 IMAD R2, R227, R17.reuse, RZ ;  /* 0x00000011e302b224 */ /* 0x081fe400078e02ff */
[----:B-----5:R-:W-:-:S03]  /*1c650*/  @!P4 IMAD R3, R226, R17, RZ ;  /* 0x00000011e203c224 */ /* 0x020fc600078e02ff */
[----:B------:R-:W-:Y:S01]  /*1c660*/  @!P3 STG.E.U8 desc[UR36][R10.64+0x59], R2 ;  /* 0x000059020a00b986 */ /* 0x000fe2000c101124 */
[----:B------:R-:W-:-:S03]  /*1c670*/  ISETP.LT.OR P3, PT, R0, 0x62, !P1 ;  /* 0x000000620000780c */ /* 0x000fc60004f61670 */
[----:B------:R0:W-:Y:S01]  /*1c680*/  @!P4 STG.E.U8 desc[UR36][R4.64+0x60], R3 ;  /* 0x000060030400c986 */ /* 0x0001e2000c101124 */
[----:B------:R-:W-:Y:S01]  /*1c690*/  ISETP.LT.OR P4, PT, R0, 0x69, !P2 ;  /* 0x000000690000780c */ /* 0x000fe20005781670 */
[-C--:B------:R-:W-:Y:S02]  /*1c6a0*/  @!P5 IMAD R13, R13, R17.reuse, RZ ;  /* 0x000000110d0dd224 */ /* 0x080fe400078e02ff */
[----:B------:R-:W-:-:S03]  /*1c6b0*/  @!P0 IMAD R15, R15, R17, RZ ;  /* 0x000000110f0f8224 */ /* 0x000fc600078e02ff */
[----:B------:R1:W-:Y:S01]  /*1c6c0*/  @!P5 STG.E.U8 desc[UR36][R4.64+0x61], R13 ;  /* 0x0000610d0400d986 */ /* 0x0003e2000c101124 */
[C---:B------:R-:W-:Y:S02]  /*1c6d0*/  ISETP.LT.OR P5, PT, R0.reuse, 0x6a, !P2 ;  /* 0x0000006a0000780c */ /* 0x040fe400057a1670 */
[-C--:B------:R-:W-:Y:S01]  /*1c6e0*/  @!P3 IMAD R21, R21, R17.reuse, RZ ;  /* 0x000000111515b224 */ /* 0x080fe200078e02ff */
[----:B------:R3:W-:Y:S01]  /*1c6f0*/  @!P0 STG.E.U8 desc[UR36][R10.64+0x60], R15 ;  /* 0x0000600f0a008986 */ /* 0x0007e2000c101124 */
[C---:B------:R-:W-:Y:S02]  /*1c700*/  ISETP.LT.OR P0, PT, R0.reuse, 0x69, !P1 ;  /* 0x000000690000780c */ /* 0x040fe40004f01670 */
[----:B------:R-:W-:Y:S01]  /*1c710*/  @!P4 IMAD R23, R23, R17, RZ ;  /* 0x000000111717c224 */ /* 0x000fe200078e02ff */
[----:B------:R4:W-:Y:S01]  /*1c720*/  @!P3 STG.E.U8 desc[UR36][R10.64+0x61], R21 ;  /* 0x000061150a00b986 */ /* 0x0009e2000c101124 */
[----:B------:R-:W-:-:S03]  /*1c730*/  ISETP.LT.OR P3, PT, R0, 0x6a, !P1 ;  /* 0x0000006a0000780c */ /* 0x000fc60004f61670 */
[----:B------:R5:W-:Y:S01]  /*1c740*/  @!P4 STG.E.U8 desc[UR36][R4.64+0x68], R23 ;  /* 0x000068170400c986 */ /* 0x000be2000c101124 */
[----:B------:R-:W-:Y:S01]  /*1c750*/  ISETP.LT.OR P4, PT, R0, 0x71, !P2 ;  /* 0x000000710000780c */ /* 0x000fe20005781670 */
[----:B0-----:R-:W-:-:S04]  /*1c760*/  @!P5 IMAD R3, R225, R17, RZ ;  /* 0x00000011e103d224 */ /* 0x001fc800078e02ff */
[-C--:B-1----:R-:W-:Y:S01]  /*1c770*/  @!P0 IMAD R13, R224, R17.reuse, RZ ;  /* 0x00000011e00d8224 */ /* 0x082fe200078e02ff */
[----:B------:R0:W-:Y:S01]  /*1c780*/  @!P5 STG.E.U8 desc[UR36][R4.64+0x69], R3 ;  /* 0x000069030400d986 */ /* 0x0001e2000c101124 */
[C---:B------:R-:W-:Y:S02]  /*1c790*/  ISETP.LT.OR P5, PT, R0.reuse, 0x72, !P2 ;  /* 0x000000720000780c */ /* 0x040fe400057a1670 */
[-C--:B---3--:R-:W-:Y:S01]  /*1c7a0*/  @!P3 IMAD R15, R223, R17.reuse, RZ ;  /* 0x00000011df0fb224 */ /* 0x088fe200078e02ff */
[----:B------:R1:W-:Y:S01]  /*1c7b0*/  @!P0 STG.E.U8 desc[UR36][R10.64+0x68], R13 ;  /* 0x0000680d0a008986 */ /* 0x0003e2000c101124 */
[----:B------:R-:W-:Y:S02]  /*1c7c0*/  ISETP.LT.OR P0, PT, R0, 0x71, !P1 ;  /* 0x000000710000780c */ /* 0x000fe40004f01670 */
[----:B----4-:R-:W-:Y:S01]  /*1c7d0*/  @!P4 IMAD R21, R222, R17, RZ ;  /* 0x00000011de15c224 */ /* 0x010fe200078e02ff */
[----:B------:R3:W-:Y:S01]  /*1c7e0*/  @!P3 STG.E.U8 desc[UR36][R10.64+0x69], R15 ;  /* 0x0000690f0a00b986 */ /* 0x0007e2000c101124 */
[----:B------:R-:W-:-:S03]  /*1c7f0*/  ISETP.LT.OR P3, PT, R0, 0x72, !P1 ;  /* 0x000000720000780c */ /* 0x000fc60004f61670 */
[----:B------:R4:W-:Y:S01]  /*1c800*/  @!P4 STG.E.U8 desc[UR36][R4.64+0x70], R21 ;  /* 0x000070150400c986 */ /* 0x0009e2000c101124 */
[----:B------:R-:W-:Y:S01]  /*1c810*/  ISETP.LT.OR P4, PT, R0, 0x79, !P2 ;  /* 0x000000790000780c */ /* 0x000fe20005781670 */
[----:B-----5:R-:W-:-:S04]  /*1c820*/  @!P5 IMAD R23, R221, R17, RZ ;  /* 0x00000011dd17d224 */ /* 0x020fc800078e02ff */
[-C--:B0-----:R-:W-:Y:S01]  /*1c830*/  @!P0 IMAD R3, R220, R17.reuse, RZ ;  /* 0x00000011dc038224 */ /* 0x081fe200078e02ff */
[----:B------:R0:W-:Y:S01]  /*1c840*/  @!P5 STG.E.U8 desc[UR36][R4.64+0x71], R23 ;  /* 0x000071170400d986 */ /* 0x0001e2000c101124 */
[C---:B------:R-:W-:Y:S02]  /*1c850*/  ISETP.LT.OR P5, PT, R0.reuse, 0x7a, !P2 ;  /* 0x0000007a0000780c */ /* 0x040fe400057a1670 */
[-C--:B-1----:R-:W-:Y:S01]  /*1c860*/  @!P3 IMAD R13, R219, R17.reuse, RZ ;  /* 0x00000011db0db224 */ /* 0x082fe200078e02ff */
[----:B------:R1:W-:Y:S01]  /*1c870*/  @!P0 STG.E.U8 desc[UR36][R10.64+0x70], R3 ;  /* 0x000070030a008986 */ /* 0x0003e2000c101124 */
[----:B------:R-:W-:Y:S02]  /*1c880*/  ISETP.LT.OR P0, PT, R0, 0x79, !P1 ;  /* 0x000000790000780c */ /* 0x000fe40004f01670 */
[----:B---3--:R-:W-:Y:S01]  /*1c890*/  @!P4 IMAD R15, R218, R17, RZ ;  /* 0x00000011da0fc224 */ /* 0x008fe200078e02ff */
[----:B------:R3:W-:Y:S01]  /*1c8a0*/  @!P3 STG.E.U8 desc[UR36][R10.64+0x71], R13 ;  /* 0x0000710d0a00b986 */ /* 0x0007e2000c101124 */
[----:B------:R-:W-:-:S03]  /*1c8b0*/  ISETP.LT.OR P3, PT, R0, 0x7a, !P1 ;  /* 0x0000007a0000780c */ /* 0x000fc60004f61670 */
[----:B------:R5:W-:Y:S01]  /*1c8c0*/  @!P4 STG.E.U8 desc[UR36][R4.64+0x78], R15 ;  /* 0x0000780f0400c986 */ /* 0x000be2000c101124 */
[----:B------:R-:W-:Y:S01]  /*1c8d0*/  ISETP.LT.OR P4, PT, R0, 0x81, !P2 ;  /* 0x000000810000780c */ /* 0x000fe20005781670 */
[----:B----4-:R-:W-:-:S04]  /*1c8e0*/  @!P5 IMAD R21, R217, R17, RZ ;  /* 0x00000011d915d224 */ /* 0x010fc800078e02ff */
        /* <DEDUP_REMOVED lines=158> */
[----:B------:R-:W-:Y:S02]  /*1d2d0*/  ISETP.LT.OR P5, PT, R0, 0xea, !P2 ;  /* 0x000000ea0000780c */ /* 0x000fe400057a1670 */
[-C--:B-1----:R-:W-:Y:S01]  /*1d2e0*/  @!P3 IMAD R15, R162, R17.reuse, RZ ;  /* 0x00000011a20fb224 */ /* 0x082fe200078e02ff */
[----:B------:R1:W-:Y:S01]  /*1d2f0*/  @!P0 STG.E.U8 desc[UR36][R10.64+0xe0], R13 ;  /* 0x0000e00d0a008986 */ /* 0x0003e2000c101124 */
[C---:B------:R-:W-:Y:S02]  /*1d300*/  ISETP.LT.OR P0, PT, R0.reuse, 0xe9, !P1 ;  /* 0x000000e90000780c */ /* 0x040fe40004f01670 */
        /* <DEDUP_REMOVED lines=17> */
[----:B--2---:R-:W-:-:S04]  /*1d420*/  @!P5 IMAD R21, R154, R17, RZ ;  /* 0x000000119a15d224 */ /* 0x004fc800078e02ff */
[-C--:B0-----:R-:W-:Y:S01]  /*1d430*/  @!P0 IMAD R23, R153, R17.reuse, RZ ;  /* 0x0000001199178224 */ /* 0x081fe200078e02ff */
[----:B------:R0:W-:Y:S01]  /*1d440*/  @!P5 STG.E.U8 desc[UR36][R4.64+0xf1], R21 ;  /* 0x0000f1150400d986 */ /* 0x0001e2000c101124 */
[----:B------:R-:W-:Y:S02]  /*1d450*/  ISETP.LT.OR P2, PT, R0, 0xfa, !P2 ;  /* 0x000000fa0000780c */ /* 0x000fe40005741670 */
[-C--:B-1----:R-:W-:Y:S01]  /*1d460*/  @!P3 IMAD R3, R152, R17.reuse, RZ ;  /* 0x000000119803b224 */ /* 0x082fe200078e02ff */
[----:B------:R-:W-:Y:S01]  /*1d470*/  @!P0 STG.E.U8 desc[UR36][R10.64+0xf0], R23 ;  /* 0x0000f0170a008986 */ /* 0x000fe2000c101124 */
[----:B------:R-:W-:Y:S02]  /*1d480*/  ISETP.GE.AND P0, PT, R156, 0x81, PT ;  /* 0x000000819c00780c */ /* 0x000fe40003f06270 */
[----:B---3--:R-:W-:Y:S01]  /*1d490*/  @!P4 IMAD R13, R22, R17, RZ ;  /* 0x00000011160dc224 */ /* 0x008fe200078e02ff */
[C---:B------:R-:W-:Y:S01]  /*1d4a0*/  ISETP.LT.OR P5, PT, R0.reuse, 0xf9, !P1 ;  /* 0x000000f90000780c */ /* 0x040fe20004fa1670 */
[----:B------:R1:W-:Y:S01]  /*1d4b0*/  @!P3 STG.E.U8 desc[UR36][R10.64+0xf1], R3 ;  /* 0x0000f1030a00b986 */ /* 0x0003e2000c101124 */
[----:B------:R-:W-:-:S02]  /*1d4c0*/  ISETP.LT.OR P1, PT, R0, 0xfa, !P1 ;  /* 0x000000fa0000780c */ /* 0x000fc40004f21670 */
[C---:B------:R-:W-:Y:S01]  /*1d4d0*/  ISETP.LT.OR P3, PT, R0.reuse, 0x1, !P0 ;  /* 0x000000010000780c */ /* 0x040fe20004761670 */
[----:B------:R-:W-:Y:S01]  /*1d4e0*/  @!P4 STG.E.U8 desc[UR36][R4.64+0xf8], R13 ;  /* 0x0000f80d0400c986 */ /* 0x000fe2000c101124 */
[----:B------:R-:W-:Y:S01]  /*1d4f0*/  ISETP.LT.OR P4, PT, R0, 0x2, !P0 ;  /* 0x000000020000780c */ /* 0x000fe20004781670 */
[----:B----4-:R-:W-:-:S05]  /*1d500*/  @!P2 IMAD R15, R20, R17, RZ ;  /* 0x00000011140fa224 */ /* 0x010fca00078e02ff */
[----:B------:R2:W-:Y:S01]  /*1d510*/  @!P2 STG.E.U8 desc[UR36][R4.64+0xf9], R15 ;  /* 0x0000f90f0400a986 */ /* 0x0005e2000c101124 */
[-C--:B0-----:R-:W-:Y:S02]  /*1d520*/  @!P5 IMAD R21, R14, R17.reuse, RZ ;  /* 0x000000110e15d224 */ /* 0x081fe400078e02ff */
[-C--:B-1----:R-:W-:Y:S01]  /*1d530*/  @!P1 IMAD R3, R12, R17.reuse, RZ ;  /* 0x000000110c039224 */ /* 0x082fe200078e02ff */
[----:B------:R-:W-:Y:S01]  /*1d540*/  ISETP.GE.AND P2, PT, R156, 0x89, PT ;  /* 0x000000899c00780c */ /* 0x000fe20003f46270 */
[-C--:B------:R-:W-:Y:S02]  /*1d550*/  @!P3 IMAD R23, R24, R17.reuse, RZ ;  /* 0x000000111817b224 */ /* 0x080fe400078e02ff */
[----:B------:R-:W-:Y:S01]  /*1d560*/  @!P4 IMAD R25, R25, R17, RZ ;  /* 0x000000111919c224 */ /* 0x000fe200078e02ff */
[----:B------:R-:W-:Y:S01]  /*1d570*/  @!P5 STG.E.U8 desc[UR36][R10.64+0xf8], R21 ;  /* 0x0000f8150a00d986 */ /* 0x000fe2000c101124 */
[----:B------:R-:W-:-:S03]  /*1d580*/  ISETP.LT.OR P5, PT, R0, 0x1, !P2 ;  /* 0x000000010000780c */ /* 0x000fc600057a1670 */
[----:B------:R0:W-:Y:S01]  /*1d590*/  @!P1 STG.E.U8 desc[UR36][R10.64+0xf9], R3 ;  /* 0x0000f9030a009986 */ /* 0x0001e2000c101124 */
[----:B------:R-:W-:-:S03]  /*1d5a0*/  ISETP.LT.OR P1, PT, R0, 0x2, !P2 ;  /* 0x000000020000780c */ /* 0x000fc60005721670 */
[----:B------:R-:W-:Y:S01]  /*1d5b0*/  @!P3 STG.E.U8 desc[UR36][R6.64], R23 ;  /* 0x000000170600b986 */ /* 0x000fe2000c101124 */
[----:B------:R-:W-:-:S03]  /*1d5c0*/  ISETP.LT.OR P3, PT, R0, 0x9, !P0 ;  /* 0x000000090000780c */ /* 0x000fc60004761670 */
[----:B------:R-:W-:Y:S01]  /*1d5d0*/  @!P4 STG.E.U8 desc[UR36][R6.64+0x1], R25 ;  /* 0x000001190600c986 */ /* 0x000fe2000c101124 */
[----:B------:R-:W-:Y:S01]  /*1d5e0*/  ISETP.LT.OR P4, PT, R0, 0xa, !P0 ;  /* 0x0000000a0000780c */ /* 0x000fe20004781670 */
[----:B--2---:R-:W-:-:S04]  /*1d5f0*/  @!P5 IMAD R5, R26, R17, RZ ;  /* 0x000000111a05d224 */ /* 0x004fc800078e02ff */
[----:B------:R-:W-:-:S04]  /*1d600*/  @!P1 IMAD R27, R27, R17, RZ ;  /* 0x000000111b1b9224 */ /* 0x000fc800078e02ff */
[-C--:B------:R-:W-:Y:S01]  /*1d610*/  @!P3 IMAD R13, R28, R17.reuse, RZ ;  /* 0x000000111c0db224 */ /* 0x080fe200078e02ff */
[----:B------:R1:W-:Y:S03]  /*1d620*/  @!P5 STG.E.U8 desc[UR36][R8.64], R5 ;  /* 0x000000050800d986 */ /* 0x0003e6000c101124 */
[----:B------:R-:W-:Y:S01]  /*1d630*/  @!P4 IMAD R29, R29, R17, RZ ;  /* 0x000000111d1dc224 */ /* 0x000fe200078e02ff */
[----:B------:R-:W-:Y:S01]  /*1d640*/  @!P1 STG.E.U8 desc[UR36][R8.64+0x1], R27 ;  /* 0x0000011b08009986 */ /* 0x000fe2000c101124 */
[C---:B------:R-:W-:Y:S02]  /*1d650*/  ISETP.LT.OR P5, PT, R0.reuse, 0x9, !P2 ;  /* 0x000000090000780c */ /* 0x040fe400057a1670 */
[C---:B------:R-:W-:Y:S01]  /*1d660*/  ISETP.LT.OR P1, PT, R0.reuse, 0xa, !P2 ;  /* 0x0000000a0000780c */ /* 0x040fe20005721670 */
[----:B------:R-:W-:Y:S01]  /*1d670*/  @!P3 STG.E.U8 desc[UR36][R6.64+0x8], R13 ;  /* 0x0000080d0600b986 */ /* 0x000fe2000c101124 */
[----:B------:R-:W-:-:S03]  /*1d680*/  ISETP.LT.OR P3, PT, R0, 0x11, !P0 ;  /* 0x000000110000780c */ /* 0x000fc60004761670 */
[----:B------:R-:W-:Y:S01]  /*1d690*/  @!P4 STG.E.U8 desc[UR36][R6.64+0x9], R29 ;  /* 0x0000091d0600c986 */ /* 0x000fe2000c101124 */
[----:B------:R-:W-:-:S05]  /*1d6a0*/  ISETP.LT.OR P4, PT, R0, 0x12, !P0 ;  /* 0x000000120000780c */ /* 0x000fca0004781670 */
[-C--:B0-----:R-:W-:Y:S02]  /*1d6b0*/  @!P5 IMAD R3, R30, R17.reuse, RZ ;  /* 0x000000111e03d224 */ /* 0x081fe400078e02ff */
[-C--:B------:R-:W-:Y:S02]  /*1d6c0*/  @!P1 IMAD R31, R31, R17.reuse, RZ ;  /* 0x000000111f1f9224 */ /* 0x080fe400078e02ff */
[-C--:B-1----:R-:W-:Y:S01]  /*1d6d0*/  @!P3 IMAD R5, R32, R17.reuse, RZ ;  /* 0x000000112005b224 */ /* 0x082fe200078e02ff */
[----:B------:R0:W-:Y:S03]  /*1d6e0*/  @!P5 STG.E.U8 desc[UR36][R8.64+0x8], R3 ;  /* 0x000008030800d986 */ /* 0x0001e6000c101124 */
[----:B------:R-:W-:Y:S01]  /*1d6f0*/  @!P4 IMAD R33, R33, R17, RZ ;  /* 0x000000112121c224 */ /* 0x000fe200078e02ff */
[----:B------:R-:W-:Y:S01]  /*1d700*/  @!P1 STG.E.U8 desc[UR36][R8.64+0x9], R31 ;  /* 0x0000091f08009986 */ /* 0x000fe2000c101124 */
[----:B------:R-:W-:-:S02]  /*1d710*/  ISETP.LT.OR P5, PT, R0, 0x11, !P2 ;  /* 0x000000110000780c */ /* 0x000fc400057a1670 */
[C---:B------:R-:W-:Y:S01]  /*1d720*/  ISETP.LT.OR P1, PT, R0.reuse, 0x12, !P2 ;  /* 0x000000120000780c */ /* 0x040fe20005721670 */
[----:B------:R-:W-:Y:S01]  /*1d730*/  @!P3 STG.E.U8 desc[UR36][R6.64+0x10], R5 ;  /* 0x000010050600b986 */ /* 0x000fe2000c101124 */
[----:B------:R-:W-:-:S03]  /*1d740*/  ISETP.LT.OR P3, PT, R0, 0x19, !P0 ;  /* 0x000000190000780c */ /* 0x000fc60004761670 */
[----:B------:R-:W-:Y:S01]  /*1d750*/  @!P4 STG.E.U8 desc[UR36][R6.64+0x11], R33 ;  /* 0x000011210600c986 */ /* 0x000fe2000c101124 */
[----:B------:R-:W-:-:S05]  /*1d760*/  ISETP.LT.OR P4, PT, R0, 0x1a, !P0 ;  /* 0x0000001a0000780c */ /* 0x000fca0004781670 */
[-C--:B0-----:R-:W-:Y:S02]  /*1d770*/  @!P5 IMAD R3, R34, R17.reuse, RZ ;  /* 0x000000112203d224 */ /* 0x081fe400078e02ff */
[-C--:B------:R-:W-:Y:S02]  /*1d780*/  @!P1 IMAD R35, R35, R17.reuse, RZ ;  /* 0x0000001123239224 */ /* 0x080fe400078e02ff */
[-C--:B------:R-:W-:Y:S01]  /*1d790*/  @!P3 IMAD R11, R36, R17.reuse, RZ ;  /* 0x00000011240bb224 */ /* 0x080fe200078e02ff */
        /* <DEDUP_REMOVED lines=293> */
[----:B------:R1:W-:Y:S01]  /*1e9f0*/  @!P3 STG.E.U8 desc[UR36][R6.64+0xd8], R11 ;  /* 0x0000d80b0600b986 */ /* 0x0003e2000c101124 */
        /* <DEDUP_REMOVED lines=15> */
[-C--:B-1----:R-:W-:Y:S02]  /*1eaf0*/  @!P5 IMAD R11, R138, R17.reuse, RZ ;  /* 0x000000118a0bd224 */ /* 0x082fe400078e02ff */
[-C--:B------:R-:W-:Y:S02]  /*1eb00*/  @!P1 IMAD R139, R139, R17.reuse, RZ ;  /* 0x000000118b8b9224 */ /* 0x080fe400078e02ff */
[-C--:B0-----:R-:W-:Y:S01]  /*1eb10*/  @!P3 IMAD R3, R140, R17.reuse, RZ ;  /* 0x000000118c03b224 */ /* 0x081fe200078e02ff */
[----:B------:R0:W-:Y:S03]  /*1eb20*/  @!P5 STG.E.U8 desc[UR36][R8.64+0xe0], R11 ;  /* 0x0000e00b0800d986 */ /* 0x0001e6000c101124 */
[----:B------:R-:W-:Y:S01]  /*1eb30*/  @!P4 IMAD R141, R141, R17, RZ ;  /* 0x000000118d8dc224 */ /* 0x000fe200078e02ff */
[----:B------:R-:W-:Y:S01]  /*1eb40*/  @!P1 STG.E.U8 desc[UR36][R8.64+0xe1], R139 ;  /* 0x0000e18b08009986 */ /* 0x000fe2000c101124 */
[----:B------:R-:W-:-:S03]  /*1eb50*/  ISETP.LT.OR P1, PT, R0, 0xe9, !P2 ;  /* 0x000000e90000780c */ /* 0x000fc60005721670 */
[----:B------:R1:W-:Y:S01]  /*1eb60*/  @!P3 STG.E.U8 desc[UR36][R6.64+0xe8], R3 ;  /* 0x0000e8030600b986 */ /* 0x0003e2000c101124 */
[----:B------:R-:W-:-:S03]  /*1eb70*/  ISETP.LT.OR P3, PT, R0, 0xea, !P2 ;  /* 0x000000ea0000780c */ /* 0x000fc60005761670 */
[----:B------:R-:W-:Y:S01]  /*1eb80*/  @!P4 STG.E.U8 desc[UR36][R6.64+0xe9], R141 ;  /* 0x0000e98d0600c986 */ /* 0x000fe2000c101124 */
[C---:B------:R-:W-:Y:S02]  /*1eb90*/  ISETP.LT.OR P4, PT, R0.reuse, 0xf2, !P0 ;  /* 0x000000f20000780c */ /* 0x040fe40004781670 */
[----:B------:R-:W-:-:S03]  /*1eba0*/  ISETP.LT.OR P5, PT, R0, 0xf1, !P0 ;  /* 0x000000f10000780c */ /* 0x000fc600047a1670 */
[----:B--2---:R-:W-:-:S04]  /*1ebb0*/  @!P1 IMAD R5, R142, R17, RZ ;  /* 0x000000118e059224 */ /* 0x004fc800078e02ff */
[----:B------:R-:W-:-:S04]  /*1ebc0*/  @!P3 IMAD R143, R143, R17, RZ ;  /* 0x000000118f8fb224 */ /* 0x000fc800078e02ff */
[-C--:B------:R-:W-:Y:S02]  /*1ebd0*/  @!P4 IMAD R145, R145, R17.reuse, RZ ;  /* 0x000000119191c224 */ /* 0x080fe400078e02ff */
[----:B0-----:R-:W-:Y:S01]  /*1ebe0*/  @!P5 IMAD R11, R144, R17, RZ ;  /* 0x00000011900bd224 */ /* 0x001fe200078e02ff */
[----:B------:R0:W-:Y:S01]  /*1ebf0*/  @!P1 STG.E.U8 desc[UR36][R8.64+0xe8], R5 ;  /* 0x0000e80508009986 */ /* 0x0001e2000c101124 */
[----:B------:R-:W-:-:S03]  /*1ec00*/  ISETP.LT.OR P1, PT, R0, 0xf1, !P2 ;  /* 0x000000f10000780c */ /* 0x000fc60005721670 */
[----:B------:R-:W-:Y:S01]  /*1ec10*/  @!P3 STG.E.U8 desc[UR36][R8.64+0xe9], R143 ;  /* 0x0000e98f0800b986 */ /* 0x000fe2000c101124 */
[----:B------:R-:W-:-:S03]  /*1ec20*/  ISETP.LT.OR P3, PT, R0, 0xf9, !P0 ;  /* 0x000000f90000780c */ /* 0x000fc60004761670 */
[----:B------:R-:W-:Y:S01]  /*1ec30*/  @!P4 STG.E.U8 desc[UR36][R6.64+0xf1], R145 ;  /* 0x0000f1910600c986 */ /* 0x000fe2000c101124 */
[C---:B------:R-:W-:Y:S02]  /*1ec40*/  ISETP.LT.OR P4, PT, R0.reuse, 0xf2, !P2 ;  /* 0x000000f20000780c */ /* 0x040fe40005781670 */
[C---:B------:R-:W-:Y:S01]  /*1ec50*/  ISETP.LT.OR P0, PT, R0.reuse, 0xfa, !P0 ;  /* 0x000000fa0000780c */ /* 0x040fe20004701670 */
[----:B------:R2:W-:Y:S01]  /*1ec60*/  @!P5 STG.E.U8 desc[UR36][R6.64+0xf0], R11 ;  /* 0x0000f00b0600d986 */ /* 0x0005e2000c101124 */
[C---:B------:R-:W-:Y:S02]  /*1ec70*/  ISETP.LT.OR P5, PT, R0.reuse, 0xf9, !P2 ;  /* 0x000000f90000780c */ /* 0x040fe400057a1670 */
[----:B------:R-:W-:Y:S01]  /*1ec80*/  ISETP.LT.OR P2, PT, R0, 0xfa, !P2 ;  /* 0x000000fa0000780c */ /* 0x000fe20005741670 */
[-C--:B-1----:R-:W-:Y:S02]  /*1ec90*/  @!P1 IMAD R3, R146, R17.reuse, RZ ;  /* 0x0000001192039224 */ /* 0x082fe400078e02ff */
[----:B0-----:R-:W-:-:S04]  /*1eca0*/  @!P3 IMAD R5, R148, R17, RZ ;  /* 0x000000119405b224 */ /* 0x001fc800078e02ff */
[-C--:B------:R-:W-:Y:S02]  /*1ecb0*/  @!P4 IMAD R147, R147, R17.reuse, RZ ;  /* 0x000000119393c224 */ /* 0x080fe400078e02ff */
[-C--:B------:R-:W-:Y:S02]  /*1ecc0*/  @!P0 IMAD R149, R149, R17.reuse, RZ ;  /* 0x0000001195958224 */ /* 0x080fe400078e02ff */
[-C--:B--2---:R-:W-:Y:S02]  /*1ecd0*/  @!P5 IMAD R11, R150, R17.reuse, RZ ;  /* 0x00000011960bd224 */ /* 0x084fe400078e02ff */
[----:B------:R-:W-:Y:S01]  /*1ece0*/  @!P2 IMAD R151, R151, R17, RZ ;  /* 0x000000119797a224 */ /* 0x000fe200078e02ff */
[----:B------:R0:W-:Y:S04]  /*1ecf0*/  @!P1 STG.E.U8 desc[UR36][R8.64+0xf0], R3 ;  /* 0x0000f00308009986 */ /* 0x0001e8000c101124 */
[----:B------:R0:W-:Y:S04]  /*1ed00*/  @!P4 STG.E.U8 desc[UR36][R8.64+0xf1], R147 ;  /* 0x0000f1930800c986 */ /* 0x0001e8000c101124 */
[----:B------:R0:W-:Y:S04]  /*1ed10*/  @!P3 STG.E.U8 desc[UR36][R6.64+0xf8], R5 ;  /* 0x0000f8050600b986 */ /* 0x0001e8000c101124 */
[----:B------:R0:W-:Y:S04]  /*1ed20*/  @!P0 STG.E.U8 desc[UR36][R6.64+0xf9], R149 ;  /* 0x0000f99506008986 */ /* 0x0001e8000c101124 */
[----:B------:R0:W-:Y:S04]  /*1ed30*/  @!P5 STG.E.U8 desc[UR36][R8.64+0xf8], R11 ;  /* 0x0000f80b0800d986 */ /* 0x0001e8000c101124 */
[----:B------:R0:W-:Y:S02]  /*1ed40*/  @!P2 STG.E.U8 desc[UR36][R8.64+0xf9], R151 ;  /* 0x0000f9970800a986 */ /* 0x0001e4000c101124 */
.L_x_546:
[----:B------:R-:W-:Y:S05]  /*1ed50*/  BSYNC B0 ;  /* 0x0000000000007941 */ /* 0x000fea0003800000 */
.L_x_32:
[----:B0-----:R-:W5:Y:S04]  /*1ed60*/  LDL.LU R3, [R1+0x204] ;  /* 0x0002040001037983 */ /* 0x001f680000300800 */
[----:B------:R-:W5:Y:S01]  /*1ed70*/  LDL.LU R2, [R1+0x208] ;  /* 0x0002080001027983 */ /* 0x000f620000300800 */
[----:B------:R-:W-:Y:S01]  /*1ed80*/  ULDC UR4, c[0x0][0xc] ;  /* 0x0000030000047ab9 */ /* 0x000fe20000000800 */
[----:B------:R-:W-:Y:S01]  /*1ed90*/  ULDC UR5, c[0x0][0x10] ;  /* 0x0000040000057ab9 */ /* 0x000fe20000000800 */
[----:B------:R-:W5:Y:S01]  /*1eda0*/  LDC R5, c[0x0][0x14] ;  /* 0x00000500ff057b82 */ /* 0x000f620000000800 */
[----:B------:R-:W-:Y:S01]  /*1edb0*/  UIMAD.WIDE.U32 UR4, UR4, UR5, URZ ;  /* 0x00000005040472a5 */ /* 0x000fe2000f8e003f */
[----:B------:R-:W-:Y:S01]  /*1edc0*/  PRMT R0, RZ, 0x7610, R0 ;  /* 0x00007610ff007816 */ /* 0x000fe20000000000 */
[----:B------:R-:W-:Y:S01]  /*1edd0*/  IMAD.MOV.U32 R154, RZ, RZ, -0x1 ;  /* 0xffffffffff9a7424 */ /* 0x000fe200078e00ff */
[----:B------:R-:W-:-:S03]  /*1ede0*/  MOV R22, 0xffffffff ;  /* 0xffffffff00167802 */ /* 0x000fc60000000f00 */
[----:B-----5:R-:W-:-:S04]  /*1edf0*/  IMAD.WIDE.U32 R2, R5, UR4, R2 ;  /* 0x0000000405027c25 */ /* 0x020fc8000f8e0002 */
[----:B------:R-:W-:Y:S01]  /*1ee00*/  IMAD R5, R5, UR5, RZ ;  /* 0x0000000505057c24 */ /* 0x000fe2000f8e02ff */
[----:B------:R-:W-:Y:S01]  /*1ee10*/  ULDC.64 UR4, c[0x0][0x650] ;  /* 0x0001940000047ab9 */ /* 0x000fe20000000a00 */
[----:B------:R-:W-:Y:S01]  /*1ee20*/  IMAD.MOV.U32 R23, RZ, RZ, R2 ;  /* 0x000000ffff177224 */ /* 0x000fe200078e0002 */
[----:B------:R-:W-:Y:S02]  /*1ee30*/  ISETP.GE.U32.AND P0, PT, R2, UR4, PT ;  /* 0x0000000402007c0c */ /* 0x000fe4000bf06070 */
[----:B-1----:R-:W-:-:S04]  /*1ee40*/  IADD3 R25, R3, R5, RZ ;  /* 0x0000000503197210 */ /* 0x002fc80007ffe0ff */
[----:B------:R-:W-:Y:S01]  /*1ee50*/  ISETP.GE.U32.AND.EX P0, PT, R25, UR5, PT, P0 ;  /* 0x0000000519007c0c */ /* 0x000fe2000bf06100 */
[----:B------:R0:W-:Y:S04]  /*1ee60*/  STL [R1+0x204], R25 ;  /* 0x0002041901007387 */ /* 0x0001e80000100800 */
[----:B------:R0:W-:Y:S08]  /*1ee70*/  STL [R1+0x208], R23 ;  /* 0x0002081701007387 */ /* 0x0001f00000100800 */
[----:B------:R-:W-:Y:S05]  /*1ee80*/  @P0 BRA `(.L_x_547) ;  /* 0x0000000400700947 */ /* 0x000fea0003800000 */
[----:B------:R-:W1:Y:S01]  /*1ee90*/  S2R R14, SR_CTAID.X ;  /* 0x00000000000e7919 */ /* 0x000e620000002500 */
[----:B--2-4-:R-:W2:Y:S01]  /*1eea0*/  LDC.64 R8, c[0x0][0x628] ;  /* 0x00018a00ff087b82 */ /* 0x014ea20000000a00 */
[----:B------:R-:W-:Y:S01]  /*1eeb0*/  ULDC UR4, c[0x0][0x150] ;  /* 0x0000540000047ab9 */ /* 0x000fe20000000800 */
[----:B---3--:R-:W-:Y:S01]  /*1eec0*/  MOV R6, R23 ;  /* 0x0000001700067202 */ /* 0x008fe20000000f00 */
[----:B------:R-:W3:Y:S01]  /*1eed0*/  S2R R20, SR_CTAID.Y ;  /* 0x0000000000147919 */ /* 0x000ee20000002600 */
[----:B------:R-:W-:-:S04]  /*1eee0*/  IMAD.MOV.U32 R7, RZ, RZ, R25 ;  /* 0x000000ffff077224 */ /* 0x000fc800078e0019 */
[----:B------:R-:W4:Y:S08]  /*1eef0*/  LDC R21, c[0x0][0x144] ;  /* 0x00005100ff157b82 */ /* 0x000f300000000800 */
[----:B------:R-:W0:Y:S08]  /*1ef00*/  LDC R10, c[0x0][0x630] ;  /* 0x00018c00ff0a7b82 */ /* 0x000e300000000800 */
[----:B------:R-:W0:Y:S01]  /*1ef10*/  LDC.64 R12, c[0x0][0x620] ;  /* 0x00018800ff0c7b82 */ /* 0x000e220000000a00 */
[----:B--2---:R-:W-:-:S04]  /*1ef20*/  ISETP.NE.U32.AND P0, PT, R8, RZ, PT ;  /* 0x000000ff0800720c */ /* 0x004fc80003f05070 */
[----:B------:R-:W-:Y:S02]  /*1ef30*/  ISETP.NE.AND.EX P0, PT, R9, RZ, PT, P0 ;  /* 0x000000ff0900720c */ /* 0x000fe40003f05300 */
[----:B-1----:R-:W-:-:S05]  /*1ef40*/  I2FP.F32.U32 R0, R14 ;  /* 0x0000000e00007245 */ /* 0x002fca0000201000 */
[----:B------:R-:W-:-:S04]  /*1ef50*/  FMUL R0, R0, UR4 ;  /* 0x0000000400007c20 */ /* 0x000fc80008400000 */
[----:B------:R1:W2:Y:S02]  /*1ef60*/  F2I.U32.TRUNC.NTZ R15, R0 ;  /* 0x00000000000f7305 */ /* 0x0002a4000020f000 */
[----:B---34-:R-:W-:Y:S05]  /*1ef70*/  @!P0 BRA `(.L_x_548) ;  /* 0x0000000000288947 */ /* 0x018fea0003800000 */
[----:B-1----:R-:W1:Y:S02]  /*1ef80*/  LDC R0, c[0x0][0x634] ;  /* 0x00018d00ff007b82 */ /* 0x002e640000000800 */
[----:B-1----:R-:W-:-:S04]  /*1ef90*/  IADD3 R7, P0, R23, R0, RZ ;  /* 0x0000000017077210 */ /* 0x002fc80007f1e0ff */
[----:B------:R-:W-:-:S05]  /*1efa0*/  IADD3.X R11, RZ, R25, RZ, P0, !PT ;  /* 0x00000019ff0b7210 */ /* 0x000fca00007fe4ff */
[----:B------:R-:W-:-:S04]  /*1efb0*/  IMAD.WIDE.U32 R2, R11, R8, RZ ;  /* 0x000000080b027225 */ /* 0x000fc800078e00ff */
[----:B------:R-:W-:-:S04]  /*1efc0*/  IMAD.WIDE.U32 R4, P0, R7, R9, R2 ;  /* 0x0000000907047225 */ /* 0x000fc80007800002 */
[----:B------:R-:W-:Y:S01]  /*1efd0*/  IMAD.WIDE.U32 R2, R7, R8, RZ ;  /* 0x0000000807027225 */ /* 0x000fe200078e00ff */
[----:B------:R-:W-:-:S03]  /*1efe0*/  MOV R6, R5 ;  /* 0x0000000500067202 */ /* 0x000fc60000000f00 */
[----:B------:R-:W-:Y:S01]  /*1eff0*/  IMAD.X R7, RZ, RZ, RZ, P0 ;  /* 0x000000ffff077224 */ /* 0x000fe200000e06ff */
[----:B------:R-:W-:-:S05]  /*1f000*/  IADD3 RZ, P0, R3, R4, RZ ;  /* 0x0000000403ff7210 */ /* 0x000fca0007f1e0ff */
[----:B------:R-:W-:-:S08]  /*1f010*/  IMAD.WIDE.U32.X R6, R11, R9, R6, P0 ;  /* 0x000000090b067225 */ /* 0x000fd000000e0406 */
.L_x_548:
[-CC-:B0-----:R-:W-:Y:S01]  /*1f020*/  SHF.R.U64 R154, R6, R10.reuse, R7.reuse ;  /* 0x0000000a069a7219 */ /* 0x181fe20000001207 */
[----:B------:R-:W0:Y:S01]  /*1f030*/  LDC.64 R26, c[0x0][0x640] ;  /* 0x00019000ff1a7b82 */ /* 0x000e220000000a00 */
[----:B-1----:R-:W-:Y:S01]  /*1f040*/  SHF.R.U32.HI R0, RZ, R10, R7 ;  /* 0x0000000aff007219 */ /* 0x002fe20000011607 */
[----:B------:R-:W-:Y:S01]  /*1f050*/  IMAD.MOV.U32 R2, RZ, RZ, R23 ;  /* 0x000000ffff027224 */ /* 0x000fe200078e0017 */
[----:B------:R-:W-:Y:S01]  /*1f060*/  IADD3 R5, P0, RZ, -R154, RZ ;  /* 0x8000009aff057210 */ /* 0x000fe20007f1e0ff */
[----:B------:R-:W-:Y:S01]  /*1f070*/  ULDC UR4, c[0x0][0x154] ;  /* 0x0000550000047ab9 */ /* 0x000fe20000000800 */
[----:B--2---:R-:W-:Y:S01]  /*1f080*/  IADD3 R15, -R15, RZ, RZ ;  /* 0x000000ff0f0f7210 */ /* 0x004fe20007ffe1ff */
[----:B------:R-:W-:Y:S02]  /*1f090*/  IMAD.MOV.U32 R7, RZ, RZ, 0x1 ;  /* 0x00000001ff077424 */ /* 0x000fe400078e00ff */
[----:B------:R-:W1:Y:S01]  /*1f0a0*/  LDC R4, c[0x0][0x618] ;  /* 0x00018600ff047b82 */ /* 0x000e620000000800 */
[----:B------:R-:W-:-:S02]  /*1f0b0*/  IMAD.X R3, RZ, RZ, ~R0, P0 ;  /* 0x000000ffff037224 */ /* 0x000fc400000e0e00 */
[----:B------:R-:W-:Y:S02]  /*1f0c0*/  IMAD R22, R21, R15, R14 ;  /* 0x0000000f15167224 */ /* 0x000fe400078e020e */
[-C--:B------:R-:W-:Y:S01]  /*1f0d0*/  IMAD R0, R3, R12.reuse, RZ ;  /* 0x0000000c03007224 */ /* 0x080fe200078e02ff */
[----:B------:R-:W-:Y:S02]  /*1f0e0*/  MOV R3, R25 ;  /* 0x0000001900037202 */ /* 0x000fe40000000f00 */
[----:B------:R-:W2:Y:S01]  /*1f0f0*/  LDC R6, c[0x0][0x608] ;  /* 0x00018200ff067b82 */ /* 0x000ea20000000800 */
[----:B------:R-:W-:-:S04]  /*1f100*/  IMAD.WIDE.U32 R2, R5, R12, R2 ;  /* 0x0000000c05027225 */ /* 0x000fc800078e0002 */
[----:B------:R-:W-:-:S03]  /*1f110*/  IMAD R5, R5, R13, R0 ;  /* 0x0000000d05057224 */ /* 0x000fc600078e0200 */
[----:B------:R-:W3:Y:S01]  /*1f120*/  LDC R24, c[0x0][0x658] ;  /* 0x00019600ff187b82 */ /* 0x000ee20000000800 */
[----:B------:R-:W-:Y:S01]  /*1f130*/  I2FP.F32.U32 R0, R20 ;  /* 0x0000001400007245 */ /* 0x000fe20000201000 */
[----:B------:R-:W-:Y:S01]  /*1f140*/  IMAD.IADD R3, R3, 0x1, R5 ;  /* 0x0000000103037824 */ /* 0x000fe200078e0205 */
[----:B0-----:R-:W-:-:S03]  /*1f150*/  ISETP.NE.U32.AND P0, PT, R26, RZ, PT ;  /* 0x000000ff1a00720c */ /* 0x001fc60003f05070 */
[----:B------:R-:W-:Y:S01]  /*1f160*/  FMUL R0, R0, UR4 ;  /* 0x0000000400007c20 */ /* 0x000fe20008400000 */
[----:B------:R-:W-:Y:S01]  /*1f170*/  MOV R5, 0xffffffff ;  /* 0xffffffff00057802 */ /* 0x000fe20000000f00 */
[----:B------:R-:W0:Y:S01]  /*1f180*/  LDC R13, c[0x0][0x148] ;  /* 0x00005200ff0d7b82 */ /* 0x000e220000000800 */
[----:B------:R-:W-:Y:S01]  /*1f190*/  ISETP.NE.AND.EX P0, PT, R27, RZ, PT, P0 ;  /* 0x000000ff1b00720c */ /* 0x000fe20003f05300 */
[----:B------:R4:W0:Y:S01]  /*1f1a0*/  F2I.U32.TRUNC.NTZ R12, R0 ;  /* 0x00000000000c7305 */ /* 0x000822000020f000 */
[-CC-:B-1----:R-:W-:Y:S02]  /*1f1b0*/  SHF.R.U64 R10, R2, R4.reuse, R3.reuse ;  /* 0x00000004020a7219 */ /* 0x182fe40000001203 */
[----:B------:R-:W-:-:S03]  /*1f1c0*/  SHF.R.U32.HI R3, RZ, R4, R3 ;  /* 0x00000004ff037219 */ /* 0x000fc60000011603 */
[----:B------:R-:W1:Y:S01]  /*1f1d0*/  LDC R14, c[0x0][0x600] ;  /* 0x00018000ff0e7b82 */ /* 0x000e620000000800 */
[-CC-:B--2---:R-:W-:Y:S02]  /*1f1e0*/  SHF.R.U64 R8, R10, R6.reuse, R3.reuse ;  /* 0x000000060a087219 */ /* 0x184fe40000001203 */
[----:B------:R-:W-:-:S05]  /*1f1f0*/  SHF.R.U32.HI R3, RZ, R6, R3 ;  /* 0x00000006ff037219 */ /* 0x000fca0000011603 */
[----:B------:R-:W2:Y:S01]  /*1f200*/  LDC R15, c[0x0][0x648] ;  /* 0x00019200ff0f7b82 */ /* 0x000ea20000000800 */
[-C--:B---3--:R-:W-:Y:S02]  /*1f210*/  SHF.L.U32 R5, R5, R24.reuse, RZ ;  /* 0x0000001805057219 */ /* 0x088fe400000006ff */
[-CC-:B------:R-:W-:Y:S02]  /*1f220*/  SHF.R.U64 R11, R8, R24.reuse, R3.reuse ;  /* 0x00000018080b7219 */ /* 0x180fe40000001203 */
[-C--:B------:R-:W-:Y:S02]  /*1f230*/  SHF.R.U32.HI R3, RZ, R24.reuse, R3 ;  /* 0x00000018ff037219 */ /* 0x080fe40000011603 */
[----:B------:R-:W-:Y:S01]  /*1f240*/  SHF.L.U32 R24, R7, R24, RZ ;  /* 0x0000001807187219 */ /* 0x000fe200000006ff */
[----:B------:R-:W3:Y:S01]  /*1f250*/  LDC R21, c[0x0][0x638] ;  /* 0x00018e00ff157b82 */ /* 0x000ee20000000800 */
[----:B------:R-:W-:Y:S02]  /*1f260*/  LOP3.LUT R163, RZ, R5, RZ, 0x33, !PT ;  /* 0x00000005ffa37212 */ /* 0x000fe400078e33ff */
[----:B------:R-:W-:-:S05]  /*1f270*/  MOV R2, R11 ;  /* 0x0000000b00027202 */ /* 0x000fca0000000f00 */
[----:B------:R-:W0:Y:S01]  /*1f280*/  LDC R23, c[0x0][0x610] ;  /* 0x00018400ff177b82 */ /* 0x000e220000000800 */
[----:B----4-:R-:W-:Y:S05]  /*1f290*/  @!P0 BRA `(.L_x_549) ;  /* 0x0000000000288947 */ /* 0x010fea0003800000 */
[----:B------:R-:W4:Y:S02]  /*1f2a0*/  LDC R0, c[0x0][0x64c] ;  /* 0x00019300ff007b82 */ /* 0x000f240000000800 */
[----:B----4-:R-:W-:-:S05]  /*1f2b0*/  IADD3 R7, P0, R11, R0, RZ ;  /* 0x000000000b077210 */ /* 0x010fca0007f1e0ff */
        /* <DEDUP_REMOVED lines=8> */
.L_x_549:
[----:B------:R-:W4:Y:S01]  /*1f340*/  LDC R4, c[0x0][0x65c] ;  /* 0x00019700ff047b82 */ /* 0x000f220000000800 */
[----:B--2---:R-:W-:Y:S01]  /*1f350*/  SHF.R.U64 R0, R2, R15, R3 ;  /* 0x0000000f02007219 */ /* 0x004fe20000001203 */
[----:B-1----:R-:W-:Y:S01]  /*1f360*/  VIADD R3, R14, 0xffffffff ;  /* 0xffffffff0e037836 */ /* 0x002fe20000000000 */
[----:B------:R-:W-:Y:S02]  /*1f370*/  LOP3.LUT R163, R8, R163, RZ, 0xc0, !PT ;  /* 0x000000a308a37212 */ /* 0x000fe400078ec0ff */
[----:B0-----:R-:W-:Y:S02]  /*1f380*/  IADD3 R12, -R12, RZ, RZ ;  /* 0x000000ff0c0c7210 */ /* 0x001fe40007ffe1ff */
[----:B------:R-:W-:Y:S01]  /*1f390*/  IADD3 R2, -R0, RZ, RZ ;  /* 0x000000ff00027210 */ /* 0x000fe20007ffe1ff */
[----:B------:R-:W-:Y:S01]  /*1f3a0*/  IMAD R163, R24, R0, R163 ;  /* 0x0000000018a37224 */ /* 0x000fe200078e02a3 */
[----:B------:R-:W-:-:S03]  /*1f3b0*/  LOP3.LUT R3, R10, R3, RZ, 0xc0, !PT ;  /* 0x000000030a037212 */ /* 0x000fc600078ec0ff */
[----:B---3--:R-:W-:-:S04]  /*1f3c0*/  IMAD R0, R2, R21, R11 ;  /* 0x0000001502007224 */ /* 0x008fc800078e020b */
[----:B------:R-:W-:Y:S01]  /*1f3d0*/  IMAD R2, R0, R14, R3 ;  /* 0x0000000e00027224 */ /* 0x000fe200078e0203 */
[----:B----4-:R-:W-:Y:S01]  /*1f3e0*/  ISETP.NE.AND P0, PT, R4, 0x1, PT ;  /* 0x000000010400780c */ /* 0x010fe20003f05270 */
[----:B------:R-:W-:-:S05]  /*1f3f0*/  IMAD.MOV.U32 R4, RZ, RZ, 0x1 ;  /* 0x00000001ff047424 */ /* 0x000fca00078e00ff */
[----:B------:R-:W-:-:S07]  /*1f400*/  PRMT R0, R4, 0x7610, R0 ;  /* 0x0000761004007816 */ /* 0x000fce0000000000 */
[----:B------:R-:W-:-:S04]  /*1f410*/  @P0 IMAD R22, R13, R12, R20 ;  /* 0x0000000c0d160224 */ /* 0x000fc800078e0214 */
[----:B------:R-:W-:-:S05]  /*1f420*/  IMAD R163, R163, R23, R22 ;  /* 0x00000017a3a37224 */ /* 0x000fca00078e0216 */
[----:B------:R-:W-:Y:S02]  /*1f430*/  SEL R22, R2, R163, !P0 ;  /* 0x000000a302167207 */ /* 0x000fe40004000000 */
[----:B------:R-:W-:-:S07]  /*1f440*/  SEL R163, R163, R2, !P0 ;  /* 0x00000002a3a37207 */ /* 0x000fce0004000000 */
.L_x_547:
[----:B------:R-:W-:Y:S02]  /*1f450*/  LOP3.LUT P0, RZ, R0, 0xff, RZ, 0xc0, !PT ;  /* 0x000000ff00ff7812 */ /* 0x000fe4000780c0ff */
[----:B0-----:R-:W-:-:S11]  /*1f460*/  MOV R23, R163 ;  /* 0x000000a300177202 */ /* 0x001fd60000000f00 */
[----:B------:R-:W-:Y:S05]  /*1f470*/  @P0 BRA `(.L_x_550) ;  /* 0xfffffe1c00600947 */ /* 0x000fea000383ffff */
[----:B------:R-:W-:Y:S05]  /*1f480*/  EXIT ;  /* 0x000000000000794d */ /* 0x000fea0003800000 */
.L_x_7:
[----:B------:R-:W2:Y:S01]  /*1f490*/  LDL R20, [R1+0x208] ;  /* 0x0002080001147983 */ /* 0x000ea20000100800 */
[----:B------:R-:W-:-:S03]  /*1f4a0*/  ULDC.64 UR4, c[0x0][0x650] ;  /* 0x0001940000047ab9 */ /* 0x000fc60000000a00 */
[----:B------:R-:W3:Y:S01]  /*1f4b0*/  LDL R24, [R1+0x204] ;  /* 0x0002040001187983 */ /* 0x000ee20000100800 */
[----:B------:R-:W-:Y:S01]  /*1f4c0*/  PRMT R6, RZ, 0x7610, R6 ;  /* 0x00007610ff067816 */ /* 0x000fe20000000006 */
[----:B------:R-:W-:Y:S01]  /*1f4d0*/  IMAD.MOV.U32 R16, RZ, RZ, -0x1 ;  /* 0xffffffffff107424 */ /* 0x000fe200078e00ff */
[----:B------:R-:W-:Y:S01]  /*1f4e0*/  MOV R17, 0xffffffff ;  /* 0xffffffff00117802 */ /* 0x000fe20000000f00 */
[----:B------:R-:W-:Y:S01]  /*1f4f0*/  IMAD.MOV.U32 R13, RZ, RZ, -0x1 ;  /* 0xffffffffff0d7424 */ /* 0x000fe200078e00ff */
[----:B--2---:R-:W-:-:S04]  /*1f500*/  ISETP.GE.U32.AND P0, PT, R20, UR4, PT ;  /* 0x0000000414007c0c */ /* 0x004fc8000bf06070 */
[----:B---3--:R-:W-:-:S13]  /*1f510*/  ISETP.GE.U32.AND.EX P0, PT, R24, UR5, PT, P0 ;  /* 0x0000000518007c0c */ /* 0x008fda000bf06100 */
[----:B------:R-:W-:Y:S05]  /*1f520*/  @P0 BRA `(.L_x_551) ;  /* 0x0000000400340947 */ /* 0x000fea0003800000 */
[----:B------:R-:W1:Y:S01]  /*1f530*/  LDC.64 R12, c[0x0][0x628] ;  /* 0x00018a00ff0c7b82 */ /* 0x000e620000000a00 */
[----:B------:R-:W-:Y:S01]  /*1f540*/  MOV R10, R20 ;  /* 0x00000014000a7202 */ /* 0x000fe20000000f00 */
[----:B------:R-:W-:-:S06]  /*1f550*/  IMAD.MOV.U32 R11, RZ, RZ, R24 ;  /* 0x000000ffff0b7224 */ /* 0x000fcc00078e0018 */
[----:B------:R-:W2:Y:S08]  /*1f560*/  LDC R16, c[0x0][0x630] ;  /* 0x00018c00ff107b82 */ /* 0x000eb00000000800 */
[----:B0-----:R-:W0:Y:S01]  /*1f570*/  LDC.64 R18, c[0x0][0x620] ;  /* 0x00018800ff127b82 */ /* 0x001e220000000a00 */
[----:B-1----:R-:W-:-:S04]  /*1f580*/  ISETP.NE.U32.AND P0, PT, R12, RZ, PT ;  /* 0x000000ff0c00720c */ /* 0x002fc80003f05070 */
[----:B------:R-:W-:-:S13]  /*1f590*/  ISETP.NE.AND.EX P0, PT, R13, RZ, PT, P0 ;  /* 0x000000ff0d00720c */ /* 0x000fda0003f05300 */
[----:B0-2---:R-:W-:Y:S05]  /*1f5a0*/  @!P0 BRA `(.L_x_552) ;  /* 0x0000000000288947 */ /* 0x005fea0003800000 */
[----:B------:R-:W0:Y:S02]  /*1f5b0*/  LDC R6, c[0x0][0x634] ;  /* 0x00018d00ff067b82 */ /* 0x000e240000000800 */
[----:B0-----:R-:W-:-:S04]  /*1f5c0*/  IADD3 R11, P0, R20, R6, RZ ;  /* 0x00000006140b7210 */ /* 0x001fc80007f1e0ff */
        /* <DEDUP_REMOVED lines=8> */
.L_x_552:
[----:B------:R-:W0:Y:S01]  /*1f650*/  LDC.64 R22, c[0x0][0x640] ;  /* 0x00019000ff167b82 */ /* 0x000e220000000a00 */
[-CC-:B------:R-:W-:Y:S02]  /*1f660*/  SHF.R.U64 R15, R10, R16.reuse, R11.reuse ;  /* 0x000000100a0f7219 */ /* 0x180fe4000000120b */
[----:B------:R-:W-:Y:S02]  /*1f670*/  SHF.R.U32.HI R6, RZ, R16, R11 ;  /* 0x00000010ff067219 */ /* 0x000fe4000001160b */
[----:B------:R-:W-:-:S03]  /*1f680*/  IADD3 R9, P0, RZ, -R15, RZ ;  /* 0x8000000fff097210 */ /* 0x000fc60007f1e0ff */
[----:B------:R-:W1:Y:S02]  /*1f690*/  LDC R10, c[0x0][0x618] ;  /* 0x00018600ff0a7b82 */ /* 0x000e640000000800 */
[----:B------:R-:W-:Y:S01]  /*1f6a0*/  IMAD.X R7, RZ, RZ, ~R6, P0 ;  /* 0x000000ffff077224 */ /* 0x000fe200000e0e06 */
[----:B------:R-:W-:-:S03]  /*1f6b0*/  MOV R6, R20 ;  /* 0x0000001400067202 */ /* 0x000fc60000000f00 */
[-C--:B------:R-:W-:Y:S02]  /*1f6c0*/  IMAD R8, R7, R18.reuse, RZ ;  /* 0x0000001207087224 */ /* 0x080fe400078e02ff */
[----:B------:R-:W2:Y:S01]  /*1f6d0*/  LDC R16, c[0x0][0x608] ;  /* 0x00018200ff107b82 */ /* 0x000ea20000000800 */
[----:B------:R-:W-:Y:S01]  /*1f6e0*/  IMAD.MOV.U32 R7, RZ, RZ, R24 ;  /* 0x000000ffff077224 */ /* 0x000fe200078e0018 */
[----:B------:R-:W-:Y:S01]  /*1f6f0*/  MOV R24, 0x1 ;  /* 0x0000000100187802 */ /* 0x000fe20000000f00 */
[----:B------:R-:W-:-:S05]  /*1f700*/  IMAD.WIDE.U32 R6, R9, R18, R6 ;  /* 0x0000001209067225 */ /* 0x000fca00078e0006 */
[----:B------:R-:W3:Y:S01]  /*1f710*/  LDC R21, c[0x0][0x658] ;  /* 0x00019600ff157b82 */ /* 0x000ee20000000800 */
[----:B------:R-:W-:Y:S01]  /*1f720*/  IMAD R9, R9, R19, R8 ;  /* 0x0000001309097224 */ /* 0x000fe200078e0208 */
[----:B0-----:R-:W-:Y:S01]  /*1f730*/  ISETP.NE.U32.AND P0, PT, R22, RZ, PT ;  /* 0x000000ff1600720c */ /* 0x001fe20003f05070 */
[----:B------:R-:W-:-:S03]  /*1f740*/  IMAD.MOV.U32 R8, RZ, RZ, -0x1 ;  /* 0xffffffffff087424 */ /* 0x000fc600078e00ff */
[----:B------:R-:W-:Y:S02]  /*1f750*/  IADD3 R7, R7, R9, RZ ;  /* 0x0000000907077210 */ /* 0x000fe40007ffe0ff */
[----:B------:R-:W0:Y:S01]  /*1f760*/  LDC R18, c[0x0][0x600] ;  /* 0x00018000ff127b82 */ /* 0x000e220000000800 */
[----:B------:R-:W-:Y:S02]  /*1f770*/  ISETP.NE.AND.EX P0, PT, R23, RZ, PT, P0 ;  /* 0x000000ff1700720c */ /* 0x000fe40003f05300 */
[-CC-:B-1----:R-:W-:Y:S02]  /*1f780*/  SHF.R.U64 R12, R6, R10.reuse, R7.reuse ;  /* 0x0000000a060c7219 */ /* 0x182fe40000001207 */
[----:B------:R-:W-:-:S03]  /*1f790*/  SHF.R.U32.HI R7, RZ, R10, R7 ;  /* 0x0000000aff077219 */ /* 0x000fc60000011607 */
[----:B------:R-:W1:Y:S01]  /*1f7a0*/  LDC R19, c[0x0][0x648] ;  /* 0x00019200ff137b82 */ /* 0x000e620000000800 */
[-CC-:B--2---:R-:W-:Y:S02]  /*1f7b0*/  SHF.R.U64 R17, R12, R16.reuse, R7.reuse ;  /* 0x000000100c117219 */ /* 0x184fe40000001207 */
[----:B------:R-:W-:-:S05]  /*1f7c0*/  SHF.R.U32.HI R6, RZ, R16, R7 ;  /* 0x00000010ff067219 */ /* 0x000fca0000011607 */
[----:B------:R-:W2:Y:S01]  /*1f7d0*/  LDC R20, c[0x0][0x638] ;  /* 0x00018e00ff147b82 */ /* 0x000ea20000000800 */
[-CC-:B---3--:R-:W-:Y:S02]  /*1f7e0*/  SHF.R.U64 R16, R17, R21.reuse, R6.reuse ;  /* 0x0000001511107219 */ /* 0x188fe40000001206 */
        /* <DEDUP_REMOVED lines=16> */
.L_x_553:
[----:B------:R-:W4:Y:S01]  /*1f8f0*/  LDC R8, c[0x0][0x65c] ;  /* 0x00019700ff087b82 */ /* 0x000f220000000800 */
[----:B-1----:R-:W-:Y:S01]  /*1f900*/  SHF.R.U64 R6, R6, R19, R7 ;  /* 0x0000001306067219 */ /* 0x002fe20000001207 */
[----:B0-----:R-:W-:Y:S01]  /*1f910*/  VIADD R9, R18, 0xffffffff ;  /* 0xffffffff12097836 */ /* 0x001fe20000000000 */
[----:B------:R-:W-:Y:S02]  /*1f920*/  SHF.L.U32 R24, R24, R21, RZ ;  /* 0x0000001518187219 */ /* 0x000fe400000006ff */
[----:B------:R-:W-:Y:S02]  /*1f930*/  LOP3.LUT R3, R17, R26, RZ, 0xc0, !PT ;  /* 0x0000001a11037212 */ /* 0x000fe400078ec0ff */
[----:B------:R-:W-:Y:S02]  /*1f940*/  IADD3 R7, -R6, RZ, RZ ;  /* 0x000000ff06077210 */ /* 0x000fe40007ffe1ff */
[----:B------:R-:W-:Y:S01]  /*1f950*/  MOV R13, R15 ;  /* 0x0000000f000d7202 */ /* 0x000fe20000000f00 */
[----:B------:R-:W-:-:S02]  /*1f960*/  IMAD R3, R24, R6, R3 ;  /* 0x0000000618037224 */ /* 0x000fc400078e0203 */
[----:B------:R-:W-:Y:S01]  /*1f970*/  IMAD.MOV.U32 R6, RZ, RZ, 0x1 ;  /* 0x00000001ff067424 */ /* 0x000fe200078e00ff */
[----:B----4-:R-:W-:-:S13]  /*1f980*/  ISETP.NE.AND P0, PT, R8, 0x1, PT ;  /* 0x000000010800780c */ /* 0x010fda0003f05270 */
[----:B------:R-:W-:Y:S01]  /*1f990*/  @P0 IMAD R4, R5, R14, R2 ;  /* 0x0000000e05040224 */ /* 0x000fe200078e0202 */
[----:B------:R-:W-:Y:S01]  /*1f9a0*/  LOP3.LUT R5, R12, R9, RZ, 0xc0, !PT ;  /* 0x000000090c057212 */ /* 0x000fe200078ec0ff */
[----:B--2---:R-:W-:Y:S02]  /*1f9b0*/  IMAD R2, R7, R20, R16 ;  /* 0x0000001407027224 */ /* 0x004fe400078e0210 */
[----:B---3--:R-:W-:Y:S02]  /*1f9c0*/  IMAD R4, R3, R25, R4 ;  /* 0x0000001903047224 */ /* 0x008fe400078e0204 */
[----:B------:R-:W-:-:S05]  /*1f9d0*/  IMAD R3, R2, R18, R5 ;  /* 0x0000001202037224 */ /* 0x000fca00078e0205 */
[----:B------:R-:W-:Y:S02]  /*1f9e0*/  SEL R17, R3, R4, !P0 ;  /* 0x0000000403117207 */ /* 0x000fe40004000000 */
[----:B------:R-:W-:-:S07]  /*1f9f0*/  SEL R16, R4, R3, !P0 ;  /* 0x0000000304107207 */ /* 0x000fce0004000000 */
.L_x_551:
[----:B------:R-:W-:-:S08]  /*1fa00*/  NOP ;  /* 0x0000000000007918 */ /* 0x000fd00000000000 */
[----:B0-----:R-:W0:-:S00]  /*1fa10*/  USETMAXREG.DEALLOC.CTAPOOL 0x28 ;  /* 0x00000028000079c8 */ /* 0x001e0000080e0500 */
[----:B0-----:R-:W-:-:S13]  /*1fa20*/  ISETP.NE.AND P0, PT, R0, RZ, PT ;  /* 0x000000ff0000720c */ /* 0x001fda0003f05270 */
[----:B------:R-:W-:Y:S05]  /*1fa30*/  @P0 EXIT ;  /* 0x000000000000094d */ /* 0x000fea0003800000 */
[----:B------:R-:W-:Y:S01]  /*1fa40*/  LOP3.LUT P0, RZ, R6, 0xff, RZ, 0xc0, !PT ;  /* 0x000000ff06ff7812 */ /* 0x000fe2000780c0ff */
[----:B------:R-:W-:Y:S01]  /*1fa50*/  IMAD.MOV.U32 R11, RZ, RZ, 0x1 ;  /* 0x00000001ff0b7424 */ /* 0x000fe200078e00ff */
[----:B------:R-:W-:-:S11]  /*1fa60*/  MOV R10, RZ ;  /* 0x000000ff000a7202 */ /* 0x000fd60000000f00 */
[----:B------:R-:W-:Y:S05]  /*1fa70*/  @!P0 BRA `(.L_x_554) ;  /* 0x0000000c009c8947 */ /* 0x000fea0003800000 */
[----:B------:R-:W2:Y:S01]  /*1fa80*/  LDL R2, [R1+0x200] ;  /* 0x0002000001027983 */ /* 0x000ea20000100800 */
[----:B------:R-:W0:Y:S01]  /*1fa90*/  LDC R0, c[0x0][0x28c] ;  /* 0x0000a300ff007b82 */ /* 0x000e220000000800 */
[----:B------:R-:W-:Y:S01]  /*1faa0*/  ULDC UR5, c[0x0][0x658] ;  /* 0x0001960000057ab9 */ /* 0x000fe20000000800 */
[----:B------:R-:W-:Y:S01]  /*1fab0*/  UMOV UR7, 0xffffffff ;  /* 0xffffffff00077882 */ /* 0x000fe20000000000 */
[----:B------:R-:W1:Y:S01]  /*1fac0*/  S2R R6, SR_CgaCtaId ;  /* 0x0000000000067919 */ /* 0x000e620000008800 */
[----:B------:R-:W-:Y:S01]  /*1fad0*/  ULDC UR6, c[0x0][0xc] ;  /* 0x0000030000067ab9 */ /* 0x000fe20000000800 */
[----:B------:R-:W-:Y:S01]  /*1fae0*/  USHF.L.U32 UR9, UR7, UR5, URZ ;  /* 0x0000000507097299 */ /* 0x000fe2000800063f */
[----:B------:R-:W-:Y:S01]  /*1faf0*/  BSSY B0, `(.L_x_554) ;  /* 0x00000df000007945 */ /* 0x000fe20003800000 */
[----:B------:R-:W-:Y:S01]  /*1fb00*/  UMOV UR8, 0x1 ;  /* 0x0000000100087882 */ /* 0x000fe20000000000 */
[----:B------:R-:W-:Y:S01]  /*1fb10*/  ULDC UR7, c[0x0][0x10] ;  /* 0x0000040000077ab9 */ /* 0x000fe20000000800 */
[----:B------:R-:W-:Y:S01]  /*1fb20*/  USHF.L.U32 UR5, UR8, UR5, URZ ;  /* 0x0000000508057299 */ /* 0x000fe2000800063f */
[----:B------:R-:W-:Y:S01]  /*1fb30*/  MOV R7, 0x1 ;  /* 0x0000000100077802 */ /* 0x000fe20000000f00 */
[----:B------:R-:W-:Y:S01]  /*1fb40*/  UIMAD.WIDE.U32 UR6, UR6, UR7, URZ ;  /* 0x00000007060672a5 */ /* 0x000fe2000f8e003f */
[----:B------:R-:W-:Y:S01]  /*1fb50*/  IMAD.MOV.U32 R11, RZ, RZ, 0x1 ;  /* 0x00000001ff0b7424 */ /* 0x000fe200078e00ff */
[----:B------:R-:W-:Y:S01]  /*1fb60*/  ULDC UR8, c[0x0][0x14] ;  /* 0x0000050000087ab9 */ /* 0x000fe20000000800 */
[----:B------:R-:W-:Y:S01]  /*1fb70*/  MOV R10, RZ ;  /* 0x000000ff000a7202 */ /* 0x000fe20000000f00 */
[----:B------:R-:W-:-:S02]  /*1fb80*/  UIMAD.WIDE.U32 UR30, UR6, UR8, URZ ;  /* 0x00000008061e72a5 */ /* 0x000fc4000f8e003f */
[----:B------:R-:W-:Y:S01]  /*1fb90*/  UIMAD UR7, UR7, UR8, URZ ;  /* 0x00000008070772a4 */ /* 0x000fe2000f8e023f */
[----:B------:R-:W-:Y:S01]  /*1fba0*/  ULDC UR4, c[0x0][0x600] ;  /* 0x0001800000047ab9 */ /* 0x000fe20000000800 */
[----:B------:R-:W-:Y:S02]  /*1fbb0*/  ULOP3.LUT UR6, URZ, UR9, URZ, 0x33, !UPT ;  /* 0x000000093f067292 */ /* 0x000fe4000f8e333f */
[----:B------:R-:W-:Y:S01]  /*1fbc0*/  UIADD3 UR4, UR4, -0x1, URZ ;  /* 0xffffffff04047890 */ /* 0x000fe2000fffe03f */
[----:B0-----:R-:W-:Y:S01]  /*1fbd0*/  VIADD R0, R0, 0xff ;  /* 0x000000ff00007836 */ /* 0x001fe20000000000 */
[----:B------:R-:W-:Y:S01]  /*1fbe0*/  UIADD3 UR7, UR31, UR7, URZ ;  /* 0x000000071f077290 */ /* 0x000fe2000fffe03f */
[----:B------:R-:W-:-:S03]  /*1fbf0*/  ULDC.64 UR38, c[0x0][0x198] ;  /* 0x0000660000267ab9 */ /* 0x000fc60000000a00 */
[----:B------:R-:W-:-:S04]  /*1fc00*/  SHF.R.S32.HI R3, RZ, 0x1f, R0 ;  /* 0x0000001fff037819 */ /* 0x000fc80000011400 */
[----:B------:R-:W-:Y:S01]  /*1fc10*/  LEA.HI R3, R3, R0, RZ, 0x8 ;  /* 0x0000000003037211 */ /* 0x000fe200078f40ff */
[C---:B-1----:R-:W-:Y:S01]  /*1fc20*/  IMAD.SHL.U32 R0, R6.reuse, 0x4000, RZ ;  /* 0x0000400006007824 */ /* 0x042fe200078e00ff */
[----:B------:R-:W-:Y:S02]  /*1fc30*/  SHF.L.U32 R6, R6, 0x7, RZ ;  /* 0x0000000706067819 */ /* 0x000fe400000006ff */
[----:B------:R-:W-:Y:S02]  /*1fc40*/  SHF.R.S32.HI R8, RZ, 0x8, R3 ;  /* 0x00000008ff087819 */ /* 0x000fe40000011403 */
[----:B------:R-:W-:Y:S02]  /*1fc50*/  LOP3.LUT R0, R0, 0x4000, RZ, 0xc0, !PT ;  /* 0x0000400000007812 */ /* 0x000fe400078ec0ff */
[----:B------:R-:W-:Y:S01]  /*1fc60*/  LOP3.LUT R6, R6, 0x80, RZ, 0xc0, !PT ;  /* 0x0000008006067812 */ /* 0x000fe200078ec0ff */
[----:B------:R-:W-:Y:S01]  /*1fc70*/  VIADD R12, R8, 0x1 ;  /* 0x00000001080c7836 */ /* 0x000fe20000000000 */
[----:B------:R-:W-:-:S02]  /*1fc80*/  LOP3.LUT R0, R0, 0x18100, RZ, 0xfc, !PT ;  /* 0x0001810000007812 */ /* 0x000fc400078efcff */
[----:B--2---:R-:W-:-:S07]  /*1fc90*/  LOP3.LUT R9, R2, 0x2, RZ, 0xfc, !PT ;  /* 0x0000000202097812 */ /* 0x004fce00078efcff */
.L_x_565:
[----:B------:R-:W-:-:S03]  /*1fca0*/  UMOV UR8, 0xffffffff ;  /* 0xffffffff00087882 */ /* 0x000fc60000000000 */
[----:B------:R-:W-:Y:S05]  /*1fcb0*/  BRA.DIV UR8, `(.L_x_555) ;  /* 0x0000000e08b07947 */ /* 0x000fea000b800000 */
[----:B------:R-:W-:-:S13]  /*1fcc0*/  ELECT P6, URZ, PT ;  /* 0x00000000003f782f */ /* 0x000fda00038c0000 */
.L_x_574:
[----:B------:R-:W0:Y:S01]  /*1fcd0*/  LDC R2, c[0x0][0x28c] ;  /* 0x0000a300ff027b82 */ /* 0x000e220000000800 */
[----:B------:R-:W-:Y:S01]  /*1fce0*/  BSSY B1, `(.L_x_556) ;  /* 0x0000045000017945 */ /* 0x000fe20003800000 */
[----:B0-----:R-:W-:-:S13]  /*1fcf0*/  ISETP.LT.OR P6, PT, R2, 0x1, !P6 ;  /* 0x000000010200780c */ /* 0x001fda00077c1670 */
[----:B------:R-:W-:Y:S05]  /*1fd00*/  @P6 BRA `(.L_x_557) ;  /* 0x0000000400086947 */ /* 0x000fea0003800000 */
[----:B------:R-:W-:Y:S01]  /*1fd10*/  IMAD R16, R16, 0xc0, RZ ;  /* 0x000000c010107824 */ /* 0x000fe200078e02ff */
[----:B------:R-:W-:Y:S01]  /*1fd20*/  LEA R17, R17, R6, 0x8 ;  /* 0x0000000611117211 */ /* 0x000fe200078e40ff */
[----:B------:R-:W-:Y:S01]  /*1fd30*/  IMAD.MOV.U32 R19, RZ, RZ, RZ ;  /* 0x000000ffff137224 */ /* 0x000fe200078e00ff */
[----:B------:R-:W-:Y:S01]  /*1fd40*/  MOV R2, R12 ;  /* 0x0000000c00027202 */ /* 0x000fe20000000f00 */
[----:B------:R-:W-:Y:S01]  /*1fd50*/  IMAD.MOV.U32 R3, RZ, RZ, R11 ;  /* 0x000000ffff037224 */ /* 0x000fe200078e000b */
[----:B------:R-:W-:-:S07]  /*1fd60*/  MOV R5, R10 ;  /* 0x0000000a00057202 */ /* 0x000fce0000000f00 */
.L_x_560:
[----:B------:R-:W0:Y:S01]  /*1fd70*/  S2R R15, SR_CgaCtaId ;  /* 0x00000000000f7919 */ /* 0x000e220000008800 */
[----:B------:R-:W-:Y:S01]  /*1fd80*/  MOV R4, 0x400 ;  /* 0x0000040000047802 */ /* 0x000fe20000000f00 */
[----:B------:R-:W1:Y:S03]  /*1fd90*/  S2R R14, SR_TID.X ;  /* 0x00000000000e7919 */ /* 0x000e660000002100 */
[----:B0-----:R-:W-:Y:S02]  /*1fda0*/  LEA R18, R15, R4, 0x18 ;  /* 0x000000040f127211 */ /* 0x001fe400078ec0ff */
[----:B------:R-:W-:Y:S02]  /*1fdb0*/  SHF.L.U32 R4, R3, 0x1f, RZ ;  /* 0x0000001f03047819 */ /* 0x000fe400000006ff */
[----:B-1----:R-:W-:Y:S01]  /*1fdc0*/  LOP3.LUT P1, RZ, R14, 0x7f, RZ, 0xc0, !PT ;  /* 0x0000007f0eff7812 */ /* 0x002fe2000782c0ff */
[----:B------:R-:W-:-:S04]  /*1fdd0*/  IMAD R15, R5, 0x8, R18 ;  /* 0x00000008050f7824 */ /* 0x000fc800078e0212 */
[----:B------:R-:W0:Y:S08]  /*1fde0*/  SYNCS.PHASECHK.TRANS64.TRYWAIT P0, [R15+URZ+0x10], R4 ;  /* 0x000010040f0075a7 */ /* 0x000e30000800017f */
[----:B------:R-:W1:Y:S01]  /*1fdf0*/  @!P1 LDC R14, c[0x0][0x500] ;  /* 0x00014000ff0e9b82 */ /* 0x000e620000000800 */
[----:B0-----:R-:W-:Y:S05]  /*1fe00*/  @!P0 BRA `(.L_x_558) ;  /* 0x0000000c007c8947 */ /* 0x001fea0003800000 */
.L_x_575:
[----:B0-----:R-:W-:Y:S01]  /*1fe10*/  PRMT R4, R9, 0x9910, RZ ;  /* 0x0000991009047816 */ /* 0x001fe200000000ff */
[----:B-1----:R0:W-:Y:S03]  /*1fe20*/  @!P1 SYNCS.ARRIVE.TRANS64 RZ, [R15+URZ], R14 ;  /* 0x0000000e0fff99a7 */ /* 0x0021e6000800003f */
[----:B------:R-:W-:-:S13]  /*1fe30*/  ISETP.NE.AND P0, PT, R4, 0x2, PT ;  /* 0x000000020400780c */ /* 0x000fda0003f05270 */
[----:B0-----:R-:W-:Y:S05]  /*1fe40*/  @P0 BRA `(.L_x_559) ;  /* 0x0000000000040947 */ /* 0x001fea0003800000 */
[----:B------:R-:W-:Y:S01]  /*1fe50*/  BPT.TRAP 0x1 ;  /* 0x000000040000795c */ /* 0x000fe20000300000 */
.L_x_559:
[----:B------:R-:W-:Y:S01]  /*1fe60*/  IMAD R4, R5, 0xc000, R18 ;  /* 0x0000c00005047824 */ /* 0x000fe200078e0212 */
[----:B------:R-:W-:Y:S01]  /*1fe70*/  R2UR UR8, R18 ;  /* 0x00000000120872ca */ /* 0x000fe200000e0000 */
[----:B------:R-:W-:Y:S01]  /*1fe80*/  UIADD3 UR14, UP0, UR38, 0xf0, URZ ;  /* 0x000000f0260e7890 */ /* 0x000fe2000ff1e03f */
[----:B------:R-:W-:Y:S01]  /*1fe90*/  R2UR UR26, R19 ;  /* 0x00000000131a72ca */ /* 0x000fe200000e0000 */
[----:B------:R-:W-:Y:S01]  /*1fea0*/  UIADD3 UR40, UP1, UR38, 0x1f0, URZ ;  /* 0x000001f026287890 */ /* 0x000fe2000ff3e03f */
[----:B------:R-:W-:Y:S01]  /*1feb0*/  R2UR UR16, R4 ;  /* 0x00000000041072ca */ /* 0x000fe200000e0000 */
[----:B------:R-:W-:Y:S01]  /*1fec0*/  UIADD3.X UR15, URZ, UR39, URZ, UP0, !UPT ;  /* 0x000000273f0f7290 */ /* 0x000fe200087fe43f */
[----:B------:R-:W-:Y:S01]  /*1fed0*/  LEA R4, R5, R0, 0x10 ;  /* 0x0000000005047211 */ /* 0x000fe200078e80ff */
[----:B------:R-:W-:Y:S01]  /*1fee0*/  UIADD3.X UR41, URZ, UR39, URZ, UP1, !UPT ;  /* 0x000000273f297290 */ /* 0x000fe20008ffe43f */
[----:B------:R-:W-:Y:S01]  /*1fef0*/  R2UR UR25, R15 ;  /* 0x000000000f1972ca */ /* 0x000fe200000e0000 */
[----:B------:R-:W-:Y:S01]  /*1ff00*/  VIADD R5, R5, 0x1 ;  /* 0x0000000105057836 */ /* 0x000fe20000000000 */
[----:B------:R-:W-:Y:S01]  /*1ff10*/  R2UR UR32, R4 ;  /* 0x00000000042072ca */ /* 0x000fe200000e0000 */
[----:B------:R-:W-:Y:S01]  /*1ff20*/  UMOV UR22, 0x0 ;  /* 0x0000000000167882 */ /* 0x000fe20000000000 */
[----:B------:R-:W-:Y:S01]  /*1ff30*/  R2UR UR28, R13 ;  /* 0x000000000d1c72ca */ /* 0x000fe200000e0000 */
[----:B------:R-:W-:Y:S01]  /*1ff40*/  UMOV UR23, 0x10000000 ;  /* 0x1000000000177882 */ /* 0x000fe20000000000 */
[----:B------:R-:W-:Y:S01]  /*1ff50*/  R2UR UR27, R16 ;  /* 0x00000000101b72ca */ /* 0x000fe200000e0000 */
[----:B------:R-:W-:Y:S01]  /*1ff60*/  UIADD3 UR18, UR26, 0x80, URZ ;  /* 0x000000801a127890 */ /* 0x000fe2000fffe03f */
[----:B------:R-:W-:Y:S01]  /*1ff70*/  IADD3 R2, R2, -0x1, RZ ;  /* 0xffffffff02027810 */ /* 0x000fe20007ffe0ff */
[----:B------:R-:W-:Y:S01]  /*1ff80*/  UIADD3 UR24, UR16, 0x100, URZ ;  /* 0x0000010010187890 */ /* 0x000fe2000fffe03f */
[----:B------:R-:W-:Y:S01]  /*1ff90*/  R2UR UR35, R17 ;  /* 0x00000000112372ca */ /* 0x000fe200000e0000 */
[----:B------:R-:W-:Y:S01]  /*1ffa0*/  UIADD3 UR16, UR16, 0x6100, URZ ;  /* 0x0000610010107890 */ /* 0x000fe2000fffe03f */
[----:B------:R-:W-:Y:S01]  /*1ffb0*/  ISETP.GT.AND P1, PT, R2, 0x1, PT ;  /* 0x000000010200780c */ /* 0x000fe20003f24270 */
[----:B------:R-:W-:Y:S01]  /*1ffc0*/  UMOV UR17, UR25 ;  /* 0x0000001900117c82 */ /* 0x000fe20008000000 */
[----:B------:R-:W-:Y:S01]  /*1ffd0*/  ISETP.NE.AND P0, PT, R5, 0x2, PT ;  /* 0x000000020500780c */ /* 0x000fe20003f05270 */
[----:B------:R-:W-:Y:S01]  /*1ffe0*/  UIADD3 UR32, UR8, UR32, URZ ;  /* 0x0000002008207290 */ /* 0x000fe2000fffe03f */
[----:B------:R-:W-:Y:S01]  /*1fff0*/  VIADD R19, R19, 0x100 ;  /* 0x0000010013137836 */ /* 0x000fe20000000000 */
[----:B------:R-:W-:Y:S01]  /*20000*/  UMOV UR20, UR28 ;  /* 0x0000001c00147c82 */ /* 0x000fe20008000000 */
[----:B------:R-:W-:Y:S01]  /*20010*/  UMOV UR13, 0x30000 ;  /* 0x00030000000d7882 */ /* 0x000fe20000000000 */
[----:B------:R-:W-:Y:S01]  /*20020*/  UIADD3 UR8, UR32, 0x8000, URZ ;  /* 0x0000800020087890 */ /* 0x000fe2000fffe03f */
[----:B------:R0:W-:Y:S01]  /*20030*/  UTMALDG.3D [UR24], [UR14], desc[UR22] ;  /* 0x000016180e0075b4 */ /* 0x0001e20008011000 */
[----:B------:R-:W-:Y:S01]  /*20040*/  UMOV UR19, UR27 ;  /* 0x0000001b00137c82 */ /* 0x000fe20008000000 */
[----:B------:R-:W-:Y:S01]  /*20050*/  UMOV UR33, UR25 ;  /* 0x0000001900217c82 */ /* 0x000fe20008000000 */
[----:B------:R-:W-:Y:S01]  /*20060*/  UMOV UR34, UR26 ;  /* 0x0000001a00227c82 */ /* 0x000fe20008000000 */
[----:B------:R-:W-:Y:S01]  /*20070*/  UMOV UR36, UR28 ;  /* 0x0000001c00247c82 */ /* 0x000fe20008000000 */
[----:B------:R-:W-:Y:S01]  /*20080*/  UMOV UR9, UR25 ;  /* 0x0000001900097c82 */ /* 0x000fe20008000000 */
[----:B------:R-:W-:Y:S01]  /*20090*/  UMOV UR12, UR28 ;  /* 0x0000001c000c7c82 */ /* 0x000fe20008000000 */
[----:B------:R-:W-:Y:S01]  /*200a0*/  UMOV UR11, UR35 ;  /* 0x00000023000b7c82 */ /* 0x000fe20008000000 */
[----:B------:R0:W-:Y:S01]  /*200b0*/  UTMALDG.3D [UR16], [UR14], desc[UR22] ;  /* 0x000016100e0075b4 */ /* 0x0001e20008011000 */
[----:B------:R-:W-:Y:S01]  /*200c0*/  UMOV UR10, UR18 ;  /* 0x00000012000a7c82 */ /* 0x000fe20008000000 */
[----:B------:R-:W-:-:S02]  /*200d0*/  SEL R4, RZ, 0x1, P0 ;  /* 0x00000001ff047807 */ /* 0x000fc40000000000 */
[----:B------:R-:W-:Y:S02]  /*200e0*/  SEL R5, R5, RZ, P0 ;  /* 0x000000ff05057207 */ /* 0x000fe40000000000 */
[----:B------:R-:W-:Y:S01]  /*200f0*/  LOP3.LUT R3, R3, R4, RZ, 0x3c, !PT ;  /* 0x0000000403037212 */ /* 0x000fe200078e3cff */
[----:B------:R0:W-:Y:S01]  /*20100*/  UTMALDG.3D.MULTICAST [UR32], [UR40], UR13, desc[UR22] ;  /* 0x00001620280073b4 */ /* 0x0001e2000801180d */
[----:B------:R0:W-:Y:S02]  /*20110*/  UTMALDG.3D.MULTICAST [UR8], [UR40], UR13, desc[UR22] ;  /* 0x00001608280073b4 */ /* 0x0001e4000801180d */
[----:B0-----:R-:W-:Y:S05]  /*20120*/  @P1 BRA `(.L_x_560) ;  /* 0xfffffffc00101947 */ /* 0x001fea000383ffff */
.L_x_557:
[----:B------:R-:W-:Y:S05]  /*20130*/  BSYNC B1 ;  /* 0x0000000000017941 */ /* 0x000fea0003800000 */
.L_x_556:
[----:B------:R-:W2:Y:S01]  /*20140*/  LDL.LU R21, [R1+0x204] ;  /* 0x0002040001157983 */ /* 0x000ea20000300800 */
[----:B------:R-:W-:Y:S01]  /*20150*/  LOP3.LUT P1, RZ, R7, 0xff, RZ, 0xc0, !PT ;  /* 0x000000ff07ff7812 */ /* 0x000fe2000782c0ff */
[----:B------:R-:W-:Y:S02]  /*20160*/  ULDC.64 UR8, c[0x0][0x650] ;  /* 0x0001940000087ab9 */ /* 0x000fe40000000a00 */
[----:B------:R-:W3:Y:S01]  /*20170*/  LDL.LU R20, [R1+0x208] ;  /* 0x0002080001147983 */ /* 0x000ee20000300800 */
[----:B------:R-:W-:Y:S01]  /*20180*/  IADD3 R10, R8, R10, RZ ;  /* 0x0000000a080a7210 */ /* 0x000fe20007ffe0ff */
[----:B------:R-:W-:Y:S01]  /*20190*/  BSSY B1, `(.L_x_561) ;  /* 0x0000072000017945 */ /* 0x000fe20003800000 */
[----:B------:R-:W-:Y:S01]  /*201a0*/  IMAD.MOV.U32 R16, RZ, RZ, -0x1 ;  /* 0xffffffffff107424 */ /* 0x000fe200078e00ff */
[----:B------:R-:W-:Y:S01]  /*201b0*/  MOV R17, 0xffffffff ;  /* 0xffffffff00117802 */ /* 0x000fe20000000f00 */
[----:B------:R-:W-:Y:S01]  /*201c0*/  IMAD.MOV.U32 R13, RZ, RZ, -0x1 ;  /* 0xffffffffff0d7424 */ /* 0x000fe200078e00ff */
[----:B------:R-:W-:-:S02]  /*201d0*/  SHF.R.U32.HI R2, RZ, 0x1, R10 ;  /* 0x00000001ff027819 */ /* 0x000fc4000001160a */
[----:B------:R-:W-:Y:S02]  /*201e0*/  ISETP.GT.U32.AND P0, PT, R10, 0x1, PT ;  /* 0x000000010a00780c */ /* 0x000fe40003f04070 */
[----:B------:R-:W0:Y:S01]  /*201f0*/  @P1 S2R R4, SR_CgaCtaId ;  /* 0x0000000000041919 */ /* 0x000e220000008800 */
[----:B------:R-:W-:Y:S02]  /*20200*/  @P1 MOV R3, 0x400 ;  /* 0x0000040000031802 */ /* 0x000fe40000000f00 */
[----:B------:R-:W-:Y:S02]  /*20210*/  LOP3.LUT R2, R2, 0x1, RZ, 0xc0, !PT ;  /* 0x0000000102027812 */ /* 0x000fe400078ec0ff */
[----:B------:R-:W-:Y:S02]  /*20220*/  ISETP.LT.U32.AND P0, PT, R8, 0x2, P0 ;  /* 0x000000020800780c */ /* 0x000fe40000701070 */
[----:B------:R-:W-:Y:S02]  /*20230*/  LOP3.LUT R10, R10, 0x1, RZ, 0xc0, !PT ;  /* 0x000000010a0a7812 */ /* 0x000fe400078ec0ff */
[----:B------:R-:W-:-:S02]  /*20240*/  PRMT R7, RZ, 0x7610, R7 ;  /* 0x00007610ff077816 */ /* 0x000fc40000000007 */
[----:B0-----:R-:W-:-:S04]  /*20250*/  @P1 LEA R3, R4, R3, 0x18 ;  /* 0x0000000304031211 */ /* 0x001fc800078ec0ff */
[----:B------:R0:W-:Y:S01]  /*20260*/  @P1 SYNCS.ARRIVE.TRANS64.A1T0 RZ, [R3+URZ+0x38], RZ ;  /* 0x000038ff03ff19a7 */ /* 0x0001e2000810003f */
[----:B------:R-:W-:Y:S02]  /*20270*/  ISETP.NE.U32.AND P1, PT, R2, 0x1, PT ;  /* 0x000000010200780c */ /* 0x000fe40003f25070 */
[----:B------:R-:W-:Y:S02]  /*20280*/  SEL R2, RZ, 0x1, !P0 ;  /* 0x00000001ff027807 */ /* 0x000fe40004000000 */
[----:B------:R-:W-:-:S04]  /*20290*/  ISETP.GT.U32.AND P1, PT, R8, 0x1, !P1 ;  /* 0x000000010800780c */ /* 0x000fc80004f24070 */
[----:B0-----:R-:W-:-:S04]  /*202a0*/  SEL R3, RZ, 0x1, !P1 ;  /* 0x00000001ff037807 */ /* 0x001fc80004800000 */
[--C-:B------:R-:W-:Y:S02]  /*202b0*/  LOP3.LUT R11, R3, R11, R2.reuse, 0x96, !PT ;  /* 0x0000000b030b7212 */ /* 0x100fe400078e9602 */
[----:B------:R-:W-:Y:S02]  /*202c0*/  PRMT R2, RZ, 0x7610, R2 ;  /* 0x00007610ff027816 */ /* 0x000fe40000000002 */
[----:B---3--:R-:W-:-:S04]  /*202d0*/  IADD3 R20, P2, R20, UR30, RZ ;  /* 0x0000001e14147c10 */ /* 0x008fc8000ff5e0ff */
[----:B--2---:R-:W-:Y:S01]  /*202e0*/  IADD3.X R21, R21, UR7, RZ, P2, !PT ;  /* 0x0000000715157c10 */ /* 0x004fe200097fe4ff */
[----:B------:R0:W-:Y:S01]  /*202f0*/  STL [R1+0x208], R20 ;  /* 0x0002081401007387 */ /* 0x0001e20000100800 */
[----:B------:R-:W-:-:S03]  /*20300*/  ISETP.GE.U32.AND P2, PT, R20, UR8, PT ;  /* 0x0000000814007c0c */ /* 0x000fc6000bf46070 */
[----:B------:R0:W-:Y:S01]  /*20310*/  STL [R1+0x204], R21 ;  /* 0x0002041501007387 */ /* 0x0001e20000100800 */
[----:B------:R-:W-:-:S13]  /*20320*/  ISETP.GE.U32.AND.EX P0, PT, R21, UR9, PT, P2 ;  /* 0x0000000915007c0c */ /* 0x000fda000bf06120 */
[----:B0-----:R-:W-:Y:S05]  /*20330*/  @P0 BRA `(.L_x_562) ;  /* 0x00000004005c0947 */ /* 0x001fea0003800000 */
[----:B------:R-:W0:Y:S01]  /*20340*/  S2R R14, SR_CTAID.X ;  /* 0x00000000000e7919 */ /* 0x000e220000002500 */
[----:B------:R-:W-:Y:S01]  /*20350*/  ULDC.64 UR8, c[0x0][0x628] ;  /* 0x00018a0000087ab9 */ /* 0x000fe20000000a00 */
[----:B------:R-:W-:Y:S01]  /*20360*/  ULDC UR11, c[0x0][0x630] ;  /* 0x00018c00000b7ab9 */ /* 0x000fe20000000800 */
[----:B------:R-:W-:Y:S01]  /*20370*/  ISETP.NE.U32.AND P0, PT, RZ, UR8, PT ;  /* 0x00000008ff007c0c */ /* 0x000fe2000bf05070 */
[----:B------:R-:W1:Y:S01]  /*20380*/  S2R R15, SR_CTAID.Y ;  /* 0x00000000000f7919 */ /* 0x000e620000002600 */
[----:B------:R-:W-:Y:S01]  /*20390*/  ULDC UR12, c[0x0][0x150] ;  /* 0x00005400000c7ab9 */ /* 0x000fe20000000800 */
[----:B------:R-:W-:Y:S01]  /*203a0*/  MOV R2, R20 ;  /* 0x0000001400027202 */ /* 0x000fe20000000f00 */
[----:B------:R-:W-:Y:S01]  /*203b0*/  IMAD.MOV.U32 R3, RZ, RZ, R21 ;  /* 0x000000ffff037224 */ /* 0x000fe200078e0015 */
[----:B------:R-:W-:Y:S02]  /*203c0*/  ISETP.NE.AND.EX P0, PT, RZ, UR9, PT, P0 ;  /* 0x00000009ff007c0c */ /* 0x000fe4000bf05300 */
[----:B0-----:R-:W-:-:S11]  /*203d0*/  I2FP.F32.U32 R16, R14 ;  /* 0x0000000e00107245 */ /* 0x001fd60000201000 */
[----:B------:R-:W-:Y:S05]  /*203e0*/  @!P0 BRA `(.L_x_563) ;  /* 0x0000000000288947 */ /* 0x000fea0003800000 */
[----:B------:R-:W-:Y:S02]  /*203f0*/  ULDC UR10, c[0x0][0x634] ;  /* 0x00018d00000a7ab9 */ /* 0x000fe40000000800 */
[----:B------:R-:W-:-:S04]  /*20400*/  IADD3 R3, P0, R20, UR10, RZ ;  /* 0x0000000a14037c10 */ /* 0x000fc8000ff1e0ff */
[----:B------:R-:W-:-:S05]  /*20410*/  IADD3.X R13, RZ, R21, RZ, P0, !PT ;  /* 0x00000015ff0d7210 */ /* 0x000fca00007fe4ff */
[----:B------:R-:W-:-:S04]  /*20420*/  IMAD.WIDE.U32 R4, R13, UR8, RZ ;  /* 0x000000080d047c25 */ /* 0x000fc8000f8e00ff */
[----:B------:R-:W-:-:S04]  /*20430*/  IMAD.WIDE.U32 R4, P0, R3, UR9, R4 ;  /* 0x0000000903047c25 */ /* 0x000fc8000f800004 */
[----:B------:R-:W-:Y:S01]  /*20440*/  IMAD.WIDE.U32 R2, R3, UR8, RZ ;  /* 0x0000000803027c25 */ /* 0x000fe2000f8e00ff */
[----:B------:R-:W-:-:S04]  /*20450*/  MOV R2, R5 ;  /* 0x0000000500027202 */ /* 0x000fc80000000f00 */
[----:B------:R-:W-:Y:S01]  /*20460*/  IADD3 RZ, P1, R3, R4, RZ ;  /* 0x0000000403ff7210 */ /* 0x000fe20007f3e0ff */
[----:B------:R-:W-:-:S04]  /*20470*/  IMAD.X R3, RZ, RZ, RZ, P0 ;  /* 0x000000ffff037224 */ /* 0x000fc800000e06ff */
[----:B------:R-:W-:-:S08]  /*20480*/  IMAD.WIDE.U32.X R2, R13, UR9, R2, P1 ;  /* 0x000000090d027c25 */ /* 0x000fd000088e0402 */
.L_x_563:
[--C-:B------:R-:W-:Y:S01]  /*20490*/  SHF.R.U64 R13, R2, UR11, R3.reuse ;  /* 0x0000000b020d7c19 */ /* 0x100fe20008001203 */
[----:B------:R-:W-:Y:S01]  /*204a0*/  ULDC.64 UR8, c[0x0][0x620] ;  /* 0x0001880000087ab9 */ /* 0x000fe20000000a00 */
[----:B------:R-:W-:Y:S01]  /*204b0*/  SHF.R.U32.HI R2, RZ, UR11, R3 ;  /* 0x0000000bff027c19 */ /* 0x000fe20008011603 */
[----:B------:R-:W-:Y:S01]  /*204c0*/  FMUL R16, R16, UR12 ;  /* 0x0000000c10107c20 */ /* 0x000fe20008400000 */
[----:B------:R-:W-:Y:S01]  /*204d0*/  IADD3 R17, P0, RZ, -R13, RZ ;  /* 0x8000000dff117210 */ /* 0x000fe20007f1e0ff */
[----:B------:R-:W0:Y:S01]  /*204e0*/  LDC R19, c[0x0][0x144] ;  /* 0x00005100ff137b82 */ /* 0x000e220000000800 */
[----:B-1----:R-:W-:Y:S01]  /*204f0*/  I2FP.F32.U32 R3, R15 ;  /* 0x0000000f00037245 */ /* 0x002fe20000201000 */
[----:B------:R-:W-:Y:S02]  /*20500*/  ULDC UR10, c[0x0][0x154] ;  /* 0x00005500000a7ab9 */ /* 0x000fe40000000800 */
[----:B------:R-:W-:Y:S01]  /*20510*/  IMAD.X R2, RZ, RZ, ~R2, P0 ;  /* 0x000000ffff027224 */ /* 0x000fe200000e0e02 */
[----:B------:R-:W1:Y:S01]  /*20520*/  F2I.U32.TRUNC.NTZ R16, R16 ;  /* 0x0000001000107305 */ /* 0x000e62000020f000 */
[----:B------:R-:W-:Y:S01]  /*20530*/  FMUL R4, R3, UR10 ;  /* 0x0000000a03047c20 */ /* 0x000fe20008400000 */
[----:B------:R-:W-:Y:S01]  /*20540*/  IMAD.MOV.U32 R3, RZ, RZ, R21 ;  /* 0x000000ffff037224 */ /* 0x000fe200078e0015 */
[----:B------:R-:W2:Y:S01]  /*20550*/  LDC R18, c[0x0][0x148] ;  /* 0x00005200ff127b82 */ /* 0x000ea20000000800 */
[----:B------:R-:W-:Y:S01]  /*20560*/  IMAD R2, R2, UR8, RZ ;  /* 0x0000000802027c24 */ /* 0x000fe2000f8e02ff */
[----:B------:R-:W-:-:S02]  /*20570*/  ULDC.64 UR10, c[0x0][0x640] ;  /* 0x00019000000a7ab9 */ /* 0x000fc40000000a00 */
[----:B------:R-:W-:Y:S01]  /*20580*/  ISETP.NE.U32.AND P0, PT, RZ, UR10, PT ;  /* 0x0000000aff007c0c */ /* 0x000fe2000bf05070 */
[C---:B------:R-:W-:Y:S01]  /*20590*/  IMAD R5, R17.reuse, UR9, R2 ;  /* 0x0000000911057c24 */ /* 0x040fe2000f8e0202 */
[----:B------:R-:W-:Y:S01]  /*205a0*/  MOV R2, R20 ;  /* 0x0000001400027202 */ /* 0x000fe20000000f00 */
[----:B------:R-:W3:Y:S01]  /*205b0*/  F2I.U32.TRUNC.NTZ R4, R4 ;  /* 0x0000000400047305 */ /* 0x000ee2000020f000 */
[----:B------:R-:W4:Y:S01]  /*205c0*/  LDC R20, c[0x0][0x65c] ;  /* 0x00019700ff147b82 */ /* 0x000f220000000800 */
[----:B------:R-:W-:Y:S02]  /*205d0*/  ISETP.NE.AND.EX P0, PT, RZ, UR11, PT, P0 ;  /* 0x0000000bff007c0c */ /* 0x000fe4000bf05300 */
[----:B------:R-:W-:Y:S01]  /*205e0*/  IMAD.WIDE.U32 R2, R17, UR8, R2 ;  /* 0x0000000811027c25 */ /* 0x000fe2000f8e0002 */
[----:B-1----:R-:W-:Y:S01]  /*205f0*/  IADD3 R16, -R16, RZ, RZ ;  /* 0x000000ff10107210 */ /* 0x002fe20007ffe1ff */
[----:B------:R-:W-:Y:S02]  /*20600*/  ULDC UR8, c[0x0][0x618] ;  /* 0x0001860000087ab9 */ /* 0x000fe40000000800 */
[----:B------:R-:W-:-:S02]  /*20610*/  IMAD.IADD R3, R3, 0x1, R5 ;  /* 0x0000000103037824 */ /* 0x000fc400078e0205 */
[----:B0-----:R-:W-:-:S03]  /*20620*/  IMAD R14, R19, R16, R14 ;  /* 0x00000010130e7224 */ /* 0x001fc600078e020e */
[--C-:B------:R-:W-:Y:S02]  /*20630*/  SHF.R.U64 R16, R2, UR8, R3.reuse ;  /* 0x0000000802107c19 */ /* 0x100fe40008001203 */
[----:B---3--:R-:W-:Y:S02]  /*20640*/  IADD3 R2, -R4, RZ, RZ ;  /* 0x000000ff04027210 */ /* 0x008fe40007ffe1ff */
[----:B------:R-:W-:Y:S01]  /*20650*/  SHF.R.U32.HI R3, RZ, UR8, R3 ;  /* 0x00000008ff037c19 */ /* 0x000fe20008011603 */
[----:B------:R-:W-:Y:S01]  /*20660*/  ULDC UR8, c[0x0][0x608] ;  /* 0x0001820000087ab9 */ /* 0x000fe20000000800 */
[----:B----4-:R-:W-:-:S13]  /*20670*/  ISETP.NE.AND P2, PT, R20, 0x1, PT ;  /* 0x000000011400780c */ /* 0x010fda0003f45270 */
[----:B--2---:R-:W-:Y:S01]  /*20680*/  @P2 IMAD R14, R18, R2, R15 ;  /* 0x00000002120e2224 */ /* 0x004fe200078e020f */
[--C-:B------:R-:W-:Y:S02]  /*20690*/  SHF.R.U64 R18, R16, UR8, R3.reuse ;  /* 0x0000000810127c19 */ /* 0x100fe40008001203 */
[----:B------:R-:W-:Y:S01]  /*206a0*/  SHF.R.U32.HI R3, RZ, UR8, R3 ;  /* 0x00000008ff037c19 */ /* 0x000fe20008011603 */
[----:B------:R-:W-:-:S03]  /*206b0*/  ULDC UR8, c[0x0][0x658] ;  /* 0x0001960000087ab9 */ /* 0x000fc60000000800 */
[--C-:B------:R-:W-:Y:S02]  /*206c0*/  SHF.R.U64 R15, R18, UR8, R3.reuse ;  /* 0x00000008120f7c19 */ /* 0x100fe40008001203 */
[----:B------:R-:W-:-:S03]  /*206d0*/  SHF.R.U32.HI R17, RZ, UR8, R3 ;  /* 0x00000008ff117c19 */ /* 0x000fc60008011603 */
[----:B------:R-:W-:Y:S01]  /*206e0*/  IMAD.MOV.U32 R4, RZ, RZ, R15 ;  /* 0x000000ffff047224 */ /* 0x000fe200078e000f */
[----:B------:R-:W-:Y:S01]  /*206f0*/  MOV R3, R17 ;  /* 0x0000001100037202 */ /* 0x000fe20000000f00 */
[----:B------:R-:W-:Y:S06]  /*20700*/  @!P0 BRA `(.L_x_564) ;  /* 0x00000000002c8947 */ /* 0x000fec0003800000 */
[----:B------:R-:W-:Y:S02]  /*20710*/  ULDC UR8, c[0x0][0x64c] ;  /* 0x0001930000087ab9 */ /* 0x000fe40000000800 */
[----:B------:R-:W-:-:S05]  /*20720*/  IADD3 R3, P0, R15, UR8, RZ ;  /* 0x000000080f037c10 */ /* 0x000fca000ff1e0ff */
[----:B------:R-:W-:-:S04]  /*20730*/  IMAD.X R17, RZ, RZ, R17, P0 ;  /* 0x000000ffff117224 */ /* 0x000fc800000e0611 */
[----:B------:R-:W-:-:S04]  /*20740*/  IMAD.WIDE.U32 R4, R17, UR10, RZ ;  /* 0x0000000a11047c25 */ /* 0x000fc8000f8e00ff */
[----:B------:R-:W-:-:S04]  /*20750*/  IMAD.WIDE.U32 R4, P0, R3, UR11, R4 ;  /* 0x0000000b03047c25 */ /* 0x000fc8000f800004 */
[----:B------:R-:W-:-:S04]  /*20760*/  IMAD.WIDE.U32 R2, R3, UR10, RZ ;  /* 0x0000000a03027c25 */ /* 0x000fc8000f8e00ff */
[----:B------:R-:W-:Y:S01]  /*20770*/  IMAD.MOV.U32 R2, RZ, RZ, R5 ;  /* 0x000000ffff027224 */ /* 0x000fe200078e0005 */
[----:B------:R-:W-:Y:S02]  /*20780*/  IADD3 RZ, P1, R3, R4, RZ ;  /* 0x0000000403ff7210 */ /* 0x000fe40007f3e0ff */
[----:B------:R-:W-:-:S03]  /*20790*/  IADD3.X R3, RZ, RZ, RZ, P0, !PT ;  /* 0x000000ffff037210 */ /* 0x000fc600007fe4ff */
[----:B------:R-:W-:-:S03]  /*207a0*/  IMAD.WIDE.U32.X R2, R17, UR11, R2, P1 ;  /* 0x0000000b11027c25 */ /* 0x000fc600088e0402 */
[----:B------:R-:W-:-:S07]  /*207b0*/  MOV R4, R2 ;  /* 0x0000000200047202 */ /* 0x000fce0000000f00 */
.L_x_564:
[----:B------:R-:W-:Y:S01]  /*207c0*/  ULDC UR8, c[0x0][0x648] ;  /* 0x0001920000087ab9 */ /* 0x000fe20000000800 */
[----:B------:R-:W-:Y:S01]  /*207d0*/  LOP3.LUT R2, R18, UR6, RZ, 0xc0, !PT ;  /* 0x0000000612027c12 */ /* 0x000fe2000f8ec0ff */
[----:B------:R-:W-:Y:S01]  /*207e0*/  ULDC UR9, c[0x0][0x610] ;  /* 0x0001840000097ab9 */ /* 0x000fe20000000800 */
[----:B------:R-:W-:Y:S01]  /*207f0*/  SHF.R.U64 R3, R4, UR8, R3 ;  /* 0x0000000804037c19 */ /* 0x000fe20008001203 */
[----:B------:R-:W-:Y:S01]  /*20800*/  ULDC UR8, c[0x0][0x638] ;  /* 0x00018e0000087ab9 */ /* 0x000fe20000000800 */
[----:B------:R-:W-:-:S03]  /*20810*/  LOP3.LUT R16, R16, UR4, RZ, 0xc0, !PT ;  /* 0x0000000410107c12 */ /* 0x000fc6000f8ec0ff */
[----:B------:R-:W-:Y:S02]  /*20820*/  IMAD.MOV R4, RZ, RZ, -R3 ;  /* 0x000000ffff047224 */ /* 0x000fe400078e0a03 */
[----:B------:R-:W-:Y:S01]  /*20830*/  IMAD R3, R3, UR5, R2 ;  /* 0x0000000503037c24 */ /* 0x000fe2000f8e0202 */
[----:B------:R-:W-:Y:S01]  /*20840*/  MOV R2, 0x1 ;  /* 0x0000000100027802 */ /* 0x000fe20000000f00 */
[----:B------:R-:W-:Y:S01]  /*20850*/  IMAD R15, R4, UR8, R15 ;  /* 0x00000008040f7c24 */ /* 0x000fe2000f8e020f */
[----:B------:R-:W-:Y:S01]  /*20860*/  ULDC UR8, c[0x0][0x600] ;  /* 0x0001800000087ab9 */ /* 0x000fe20000000800 */
[----:B------:R-:W-:Y:S02]  /*20870*/  IMAD R14, R3, UR9, R14 ;  /* 0x00000009030e7c24 */ /* 0x000fe4000f8e020e */
[----:B------:R-:W-:-:S05]  /*20880*/  IMAD R15, R15, UR8, R16 ;  /* 0x000000080f0f7c24 */ /* 0x000fca000f8e0210 */
[----:B------:R-:W-:Y:S02]  /*20890*/  SEL R17, R15, R14, !P2 ;  /* 0x0000000e0f117207 */ /* 0x000fe40005000000 */
[----:B------:R-:W-:-:S07]  /*208a0*/  SEL R16, R14, R15, !P2 ;  /* 0x0000000f0e107207 */ /* 0x000fce0005000000 */
.L_x_562:
[----:B------:R-:W-:Y:S05]  /*208b0*/  BSYNC B1 ;  /* 0x0000000000017941 */ /* 0x000fea0003800000 */
.L_x_561:
[----:B------:R-:W-:-:S13]  /*208c0*/  LOP3.LUT P0, RZ, R2, 0xff, RZ, 0xc0, !PT ;  /* 0x000000ff02ff7812 */ /* 0x000fda000780c0ff */
[----:B------:R-:W-:Y:S05]  /*208d0*/  @P0 BRA `(.L_x_565) ;  /* 0xfffffff000f00947 */ /* 0x000fea000383ffff */
[----:B------:R-:W-:Y:S05]  /*208e0*/  BSYNC B0 ;  /* 0x0000000000007941 */ /* 0x000fea0003800000 */
.L_x_554:
[----:B------:R-:W-:-:S03]  /*208f0*/  UMOV UR8, 0xffffffff ;  /* 0xffffffff00087882 */ /* 0x000fc60000000000 */
[----:B------:R-:W-:Y:S05]  /*20900*/  BRA.DIV UR8, `(.L_x_566) ;  /* 0x0000000208d07947 */ /* 0x000fea000b800000 */
[----:B------:R-:W-:-:S13]  /*20910*/  ELECT P6, URZ, PT ;  /* 0x00000000003f782f */ /* 0x000fda00038c0000 */
.L_x_578:
[----:B------:R-:W-:Y:S04]  /*20920*/  BSSY B0, `(.L_x_567) ;  /* 0x000001a000007945 */ /* 0x000fe80003800000 */
[----:B------:R-:W-:Y:S05]  /*20930*/  @!P6 BRA `(.L_x_568) ;  /* 0x000000000060e947 */ /* 0x000fea0003800000 */
[----:B------:R-:W2:Y:S02]  /*20940*/  LDL.LU R0, [R1+0x200] ;  /* 0x0002000001007983 */ /* 0x000ea40000300800 */
[----:B--2---:R-:W-:-:S04]  /*20950*/  LOP3.LUT R0, R0, 0x2, RZ, 0xfc, !PT ;  /* 0x0000000200007812 */ /* 0x004fc800078efcff */
[----:B------:R-:W-:-:S13]  /*20960*/  ISETP.NE.AND P0, PT, R0, 0x3, PT ;  /* 0x000000030000780c */ /* 0x000fda0003f05270 */
[----:B------:R-:W-:Y:S05]  /*20970*/  @!P0 BRA `(.L_x_569) ;  /* 0x0000000000048947 */ /* 0x000fea0003800000 */
[----:B------:R-:W-:Y:S01]  /*20980*/  BPT.TRAP 0x1 ;  /* 0x000000040000795c */ /* 0x000fe20000300000 */
.L_x_569:
[----:B------:R-:W0:Y:S01]  /*20990*/  S2R R3, SR_CgaCtaId ;  /* 0x0000000000037919 */ /* 0x000e220000008800 */
[----:B------:R-:W-:Y:S02]  /*209a0*/  MOV R0, 0x400 ;  /* 0x0000040000007802 */ /* 0x000fe40000000f00 */
[----:B------:R-:W-:Y:S02]  /*209b0*/  SHF.L.U32 R2, R11, 0x1f, RZ ;  /* 0x0000001f0b027819 */ /* 0x000fe400000006ff */
[----:B0-----:R-:W-:-:S05]  /*209c0*/  LEA R3, R3, R0, 0x18 ;  /* 0x0000000003037211 */ /* 0x001fca00078ec0ff */
[----:B------:R-:W-:-:S05]  /*209d0*/  VIADD R3, R3, 0x10 ;  /* 0x0000001003037836 */ /* 0x000fca0000000000 */
[C---:B------:R-:W-:Y:S01]  /*209e0*/  LEA R5, R10.reuse, R3, 0x3 ;  /* 0x000000030a057211 */ /* 0x040fe200078e18ff */
[----:B------:R-:W-:-:S03]  /*209f0*/  VIADD R10, R10, 0x1 ;  /* 0x000000010a0a7836 */ /* 0x000fc60000000000 */
[----:B------:R-:W0:Y:S02]  /*20a00*/  SYNCS.PHASECHK.TRANS64.TRYWAIT P0, [R5+URZ], R2 ;  /* 0x00000002050075a7 */ /* 0x000e24000800017f */
[----:B------:R-:W-:-:S04]  /*20a10*/  ISETP.NE.AND P1, PT, R10, 0x2, PT ;  /* 0x000000020a00780c */ /* 0x000fc80003f25270 */
[----:B------:R-:W-:Y:S02]  /*20a20*/  SEL R0, RZ, 0x1, P1 ;  /* 0x00000001ff007807 */ /* 0x000fe40000800000 */
[----:B------:R-:W-:Y:S02]  /*20a30*/  SEL R10, R10, RZ, P1 ;  /* 0x000000ff0a0a7207 */ /* 0x000fe40000800000 */
[----:B------:R-:W-:Y:S01]  /*20a40*/  LOP3.LUT R0, R11, R0, RZ, 0x3c, !PT ;  /* 0x000000000b007212 */ /* 0x000fe200078e3cff */
[----:B0-----:R-:W-:Y:S06]  /*20a50*/  @!P0 BRA `(.L_x_570) ;  /* 0x00000000009c8947 */ /* 0x001fec0003800000 */
.L_x_579:
[----:B------:R-:W-:Y:S02]  /*20a60*/  LEA R3, R10, R3, 0x3 ;  /* 0x000000030a037211 */ /* 0x000fe400078e18ff */
[----:B------:R-:W-:-:S07]  /*20a70*/  SHF.L.U32 R0, R0, 0x1f, RZ ;  /* 0x0000001f00007819 */ /* 0x000fce00000006ff */
.L_x_571:
[----:B-1----:R1:W2:Y:S02]  /*20a80*/  SYNCS.PHASECHK.TRANS64.TRYWAIT P0, [R3+URZ], R0 ;  /* 0x00000000030075a7 */ /* 0x0022a4000800017f */
[----:B--2---:R-:W-:Y:S05]  /*20a90*/  @!P0 NANOSLEEP.SYNCS 0x989680 ;  /* 0x009896800000895d */ /* 0x004fea0003900000 */
[----:B------:R-:W2:Y:S02]  /*20aa0*/  @!P0 SYNCS.PHASECHK.TRANS64 P0, [R3+URZ], R0 ;  /* 0x00000000030085a7 */ /* 0x000ea4000800007f */
[----:B--2---:R-:W-:Y:S05]  /*20ab0*/  @!P0 BRA `(.L_x_571) ;  /* 0xfffffffc00f08947 */ /* 0x004fea000383ffff */
.L_x_568:
[----:B------:R-:W-:Y:S05]  /*20ac0*/  BSYNC B0 ;  /* 0x0000000000007941 */ /* 0x000fea0003800000 */
.L_x_567:
[----:B------:R-:W-:Y:S05]  /*20ad0*/  EXIT ;  /* 0x000000000000794d */ /* 0x000fea0003800000 */
.L_x_21:
[----:B-1----:R1:W2:Y:S02]  /*20ae0*/  SYNCS.PHASECHK.TRANS64.TRYWAIT P1, [R3+URZ], R2 ;  /* 0x00000002030075a7 */ /* 0x0022a4000802017f */
[----:B--2---:R-:W-:Y:S05]  /*20af0*/  @!P1 NANOSLEEP.SYNCS 0x989680 ;  /* 0x009896800000995d */ /* 0x004fea0003900000 */
[----:B------:R-:W2:Y:S02]  /*20b00*/  @!P1 SYNCS.PHASECHK.TRANS64 P1, [R3+URZ], R2 ;  /* 0x00000002030095a7 */ /* 0x000ea4000802007f */
[----:B--2---:R-:W-:Y:S05]  /*20b10*/  @!P1 BRA `(.L_x_21) ;  /* 0xfffffffc00f09947 */ /* 0x004fea000383ffff */
[----:B------:R-:W-:Y:S05]  /*20b20*/  BRA `(.L_x_20) ;  /* 0xfffffe08008c7947 */ /* 0x000fea000383ffff */
.L_x_26:
[----:B-1----:R1:W2:Y:S02]  /*20b30*/  SYNCS.PHASECHK.TRANS64.TRYWAIT P1, [R5+URZ], R6 ;  /* 0x00000006050075a7 */ /* 0x0022a4000802017f */
[----:B--2---:R-:W-:Y:S05]  /*20b40*/  @!P1 NANOSLEEP.SYNCS 0x989680 ;  /* 0x009896800000995d */ /* 0x004fea0003900000 */
[----:B------:R-:W2:Y:S02]  /*20b50*/  @!P1 SYNCS.PHASECHK.TRANS64 P1, [R5+URZ], R6 ;  /* 0x00000006050095a7 */ /* 0x000ea4000802007f */
[----:B--2---:R-:W-:Y:S05]  /*20b60*/  @!P1 BRA `(.L_x_26) ;  /* 0xfffffffc00f09947 */ /* 0x004fea000383ffff */
[----:B------:R-:W-:Y:S05]  /*20b70*/  BRA `(.L_x_25) ;  /* 0xfffffe84000c7947 */ /* 0x000fea000383ffff */
.L_x_555:
[----:B------:R-:W-:Y:S01]  /*20b80*/  BSSY B1, `(.L_x_572) ;  /* 0x0000006000017945 */ /* 0x000fe20003800000 */
[----:B------:R-:W-:-:S07]  /*20b90*/  IMAD.MOV.U32 R15, RZ, RZ, -0x1 ;  /* 0xffffffffff0f7424 */ /* 0x000fce00078e00ff */
[----:B------:R-:W-:Y:S05]  /*20ba0*/  WARPSYNC.COLLECTIVE R15, `(.L_x_573) ;  /* 0x000000000f0c7348 */ /* 0x000fea0003c00000 */
[----:B------:R-:W-:Y:S02]  /*20bb0*/  ELECT P6, UR62, PT ;  /* 0x00000000003e782f */ /* 0x000fe400038c0000 */
[----:B------:R-:W-:Y:S01]  /*20bc0*/  MOV R14, UR62 ;  /* 0x0000003e000e7c02 */ /* 0x000fe20008000f00 */
[----:B------:R-:W-:Y:S10]  /*20bd0*/  ENDCOLLECTIVE ;  /* 0x000000000000791b */ /* 0x000ff40003800000 */
.L_x_573:
[----:B------:R-:W-:Y:S05]  /*20be0*/  BSYNC B1 ;  /* 0x0000000000017941 */ /* 0x000fea0003800000 */
.L_x_572:
[----:B------:R-:W-:Y:S05]  /*20bf0*/  BRA `(.L_x_574) ;  /* 0xfffffff000347947 */ /* 0x000fea000383ffff */
.L_x_558:
[----:B0-----:R0:W2:Y:S02]  /*20c00*/  SYNCS.PHASECHK.TRANS64.TRYWAIT P0, [R15+URZ+0x10], R4 ;  /* 0x000010040f0075a7 */ /* 0x0010a4000800017f */
[----:B--2---:R-:W-:Y:S05]  /*20c10*/  @!P0 NANOSLEEP.SYNCS 0x989680 ;  /* 0x009896800000895d */ /* 0x004fea0003900000 */
[----:B------:R-:W2:Y:S02]  /*20c20*/  @!P0 SYNCS.PHASECHK.TRANS64 P0, [R15+URZ+0x10], R4 ;  /* 0x000010040f0085a7 */ /* 0x000ea4000800007f */
[----:B--2---:R-:W-:Y:S05]  /*20c30*/  @!P0 BRA `(.L_x_558) ;  /* 0xfffffffc00f08947 */ /* 0x004fea000383ffff */
[----:B------:R-:W-:Y:S05]  /*20c40*/  BRA `(.L_x_575) ;  /* 0xfffffff000707947 */ /* 0x000fea000383ffff */
.L_x_566:
[----:B------:R-:W-:Y:S01]  /*20c50*/  BSSY B0, `(.L_x_576) ;  /* 0x0000006000007945 */ /* 0x000fe20003800000 */
[----:B------:R-:W-:-:S07]  /*20c60*/  MOV R15, 0xffffffff ;  /* 0xffffffff000f7802 */ /* 0x000fce0000000f00 */
[----:B------:R-:W-:Y:S05]  /*20c70*/  WARPSYNC.COLLECTIVE R15, `(.L_x_577) ;  /* 0x000000000f0c7348 */ /* 0x000fea0003c00000 */
[----:B------:R-:W-:Y:S02]  /*20c80*/  ELECT P6, UR62, PT ;  /* 0x00000000003e782f */ /* 0x000fe400038c0000 */
[----:B------:R-:W-:Y:S01]  /*20c90*/  MOV R14, UR62 ;  /* 0x0000003e000e7c02 */ /* 0x000fe20008000f00 */
[----:B------:R-:W-:Y:S10]  /*20ca0*/  ENDCOLLECTIVE ;  /* 0x000000000000791b */ /* 0x000ff40003800000 */
.L_x_577:
[----:B------:R-:W-:Y:S05]  /*20cb0*/  BSYNC B0 ;  /* 0x0000000000007941 */ /* 0x000fea0003800000 */
.L_x_576:
[----:B------:R-:W-:Y:S05]  /*20cc0*/  BRA `(.L_x_578) ;  /* 0xfffffffc00147947 */ /* 0x000fea000383ffff */
.L_x_570:
[----:B0-----:R0:W1:Y:S02]  /*20cd0*/  SYNCS.PHASECHK.TRANS64.TRYWAIT P0, [R5+URZ], R2 ;  /* 0x00000002050075a7 */ /* 0x001064000800017f */
[----:B-1----:R-:W-:Y:S05]  /*20ce0*/  @!P0 NANOSLEEP.SYNCS 0x989680 ;  /* 0x009896800000895d */ /* 0x002fea0003900000 */
[----:B------:R-:W1:Y:S02]  /*20cf0*/  @!P0 SYNCS.PHASECHK.TRANS64 P0, [R5+URZ], R2 ;  /* 0x00000002050085a7 */ /* 0x000e64000800007f */
[----:B-1----:R-:W-:Y:S05]  /*20d00*/  @!P0 BRA `(.L_x_570) ;  /* 0xfffffffc00f08947 */ /* 0x002fea000383ffff */
[----:B------:R-:W-:Y:S05]  /*20d10*/  BRA `(.L_x_579) ;  /* 0xfffffffc00507947 */ /* 0x000fea000383ffff */
.L_x_580:
[----:B------:R-:W-:-:S00]  /*20d20*/  BRA `(.L_x_580) ;  /* 0xfffffffc00fc7947 */ /* 0x000fc0000383ffff */
[----:B------:R-:W-:-:S00]  /*20d30*/  NOP ;  /* 0x0000000000007918 */ /* 0x000fc00000000000 */
        /* <DEDUP_REMOVED lines=12> */
.L_x_581:


//--------------------- .nv.global.init           --------------------------
	.section	.nv.global.init,"aw",@progbits
.nv.global.init:
	.type		$str$22,@object
	.size		$str$22,($str$23 - $str$22)
$str$22:
        /*0000*/ 	.byte	0x6b, 0x5f, 0x74, 0x69, 0x6c, 0x65, 0x5f, 0x63, 0x6f, 0x75, 0x6e, 0x74, 0x20, 0x3e, 0x3d, 0x20
        /*0010*/ 	.byte	0x31, 0x00
	.type		$str$23,@object
	.size		$str$23,(__unnamed_1 - $str$23)
$str$23:
        /*0012*/ 	.byte	0x2f, 0x74, 0x6d, 0x70, 0x2f, 0x63, 0x75, 0x74, 0x6c, 0x61, 0x73, 0x73, 0x5f, 0x73, 0x77, 0x65
        /*0022*/ 	.byte	0x65, 0x70, 0x5f, 0x73, 0x72, 0x63, 0x2f, 0x69, 0x6e, 0x63, 0x6c, 0x75, 0x64, 0x65, 0x2f, 0x63
        /*0032*/ 	.byte	0x75, 0x74, 0x6c, 0x61, 0x73, 0x73, 0x2f, 0x67, 0x65, 0x6d, 0x6d, 0x2f, 0x63, 0x6f, 0x6c, 0x6c
        /*0042*/ 	.byte	0x65, 0x63, 0x74, 0x69, 0x76, 0x65, 0x2f, 0x73, 0x6d, 0x39, 0x30, 0x5f, 0x6d, 0x6d, 0x61, 0x5f
        /*0052*/ 	.byte	0x74, 0x6d, 0x61, 0x5f, 0x67, 0x6d, 0x6d, 0x61, 0x5f, 0x73, 0x73, 0x5f, 0x77, 0x61, 0x72, 0x70
        /*0062*/ 	.byte	0x73, 0x70, 0x65, 0x63, 0x69, 0x61, 0x6c, 0x69, 0x7a, 0x65, 0x64, 0x2e, 0x68, 0x70, 0x70, 0x00
	.type		__unnamed_1,@object
	.size		__unnamed_1,(.L_0 - __unnamed_1)
__unnamed_1:
        /* <DEDUP_REMOVED lines=174> */
        /*0b52*/ 	.byte	0x00
.L_0:


//--------------------- .nv.shared._ZN7cutlass13device_kernelINS_4gemm6kernel13GemmUniversalIN4cute5tupleIJiiiiEEENS1_10collective13CollectiveMmaINS1_34MainloopSm90TmaGmmaWarpSpecializedILi2ENS5_IJNS4_1CILi2EEENSA_ILi1EEESC_EEENS1_35KernelTmaWarpSpecializedCooperativeEEENS5_IJNSA_ILi192EEENSA_ILi256EEESH_EEEaNS5_IJlSC_lEEEaSJ_NS4_8TiledMMAINS4_8MMA_AtomIJNS4_4SM904GMMA27MMA_64x256x32_S32S8S8_SS_TNEEEENS4_6LayoutISD_NS5_IJSC_NSA_ILi0EEESR_EEEEENS5_IJNS4_10UnderscoreESU_SU_EEEEENS4_13SM90_TMA_LOADENS4_14ComposedLayoutINS4_7SwizzleILi3ELi4ELi3EEENS4_18smem_ptr_flag_bitsILi8EEENSQ_INS5_IJNSA_ILi8EEENSA_ILi128EEEEEENS5_IJS14_SC_EEEEEEEvNS4_8identityENS4_23SM90_TMA_LOAD_MULTICASTES18_vS19_EENS_8epilogue10collective6detail29Sm90TmaWarpSpecializedAdapterINS1D_15DefaultEpilogueIaSJ_SJ_NS1C_6thread17LinearCombinationIaLi1EiiLNS1H_9ScaleType4KindE0ELNS_15FloatRoundStyleE2EaEENS1_15EpilogueDefaultEEEEEvvEEEEvNT_6ParamsE --------------------------
	.section	.nv.shared._ZN7cutlass13device_kernelINS_4gemm6kernel13GemmUniversalIN4cute5tupleIJiiiiEEENS1_10collective13CollectiveMmaINS1_34MainloopSm90TmaGmmaWarpSpecializedILi2ENS5_IJNS4_1CILi2EEENSA_ILi1EEESC_EEENS1_35KernelTmaWarpSpecializedCooperativeEEENS5_IJNSA_ILi192EEENSA_ILi256EEESH_EEEaNS5_IJlSC_lEEEaSJ_NS4_8TiledMMAINS4_8MMA_AtomIJNS4_4SM904GMMA27MMA_64x256x32_S32S8S8_SS_TNEEEENS4_6LayoutISD_NS5_IJSC_NSA_ILi0EEESR_EEEEENS5_IJNS4_10UnderscoreESU_SU_EEEEENS4_13SM90_TMA_LOADENS4_14ComposedLayoutINS4_7SwizzleILi3ELi4ELi3EEENS4_18smem_ptr_flag_bitsILi8EEENSQ_INS5_IJNSA_ILi8EEENSA_ILi128EEEEEENS5_IJS14_SC_EEEEEEEvNS4_8identityENS4_23SM90_TMA_LOAD_MULTICASTES18_vS19_EENS_8epilogue10collective6detail29Sm90TmaWarpSpecializedAdapterINS1D_15DefaultEpilogueIaSJ_SJ_NS1C_6thread17LinearCombinationIaLi1EiiLNS1H_9ScaleType4KindE0ELNS_15FloatRoundStyleE2EaEENS1_15EpilogueDefaultEEEEEvvEEEEvNT_6ParamsE,"aw",@nobits
	.sectionflags	@""
	.align	16
	.zero		1024


//--------------------- .nv.shared.reserved.0     --------------------------
	.section	.nv.shared.reserved.0,"aw",@nobits
	.weak		__nv_reservedSMEM_offset_0_alias
	.size		__nv_reservedSMEM_offset_0_alias, 0, 0
	.other		__nv_reservedSMEM_offset_0_alias,@"STO_CUDA_RESERVED_SHARED STV_DEFAULT"
__nv_reservedSMEM_offset_0_alias:
	.zero		0


//--------------------- .nv.global                --------------------------
	.section	.nv.global,"aw",@nobits
.nv.global:
	.type		_ZN40_INTERNAL_62d8168b_4_k_cu_db1ddd19_121624cute1_E,@object
	.size		_ZN40_INTERNAL_62d8168b_4_k_cu_db1ddd19_121624cute1_E,(_ZN40_INTERNAL_62d8168b_4_k_cu_db1ddd19_121624cuda3std3__45__cpo6cbeginE - _ZN40_INTERNAL_62d8168b_4_k_cu_db1ddd19_121624cute1_E)
_ZN40_INTERNAL_62d8168b_4_k_cu_db1ddd19_121624cute1_E:
	.zero		1
	.type		_ZN40_INTERNAL_62d8168b_4_k_cu_db1ddd19_121624cuda3std3__45__cpo6cbeginE,@object
	.size		_ZN40_INTERNAL_62d8168b_4_k_cu_db1ddd19_121624cuda3std3__45__cpo6cbeginE,(_ZN40_INTERNAL_62d8168b_4_k_cu_db1ddd19_121624cuda3std3__48in_placeE - _ZN40_INTERNAL_62d8168b_4_k_cu_db1ddd19_121624cuda3std3__45__cpo6cbeginE)
_ZN40_INTERNAL_62d8168b_4_k_cu_db1ddd19_121624cuda3std3__45__cpo6cbeginE:
	.zero		1
	.type		_ZN40_INTERNAL_62d8168b_4_k_cu_db1ddd19_121624cuda3std3__48in_placeE,@object
	.size		_ZN40_INTERNAL_62d8168b_4_k_cu_db1ddd19_121624cuda3std3__48in_placeE,(_ZN40_INTERNAL_62d8168b_4_k_cu_db1ddd19_121624cuda3std6ranges3__45__cpo9iter_moveE - _ZN40_INTERNAL_62d8168b_4_k_cu_db1ddd19_121624cuda3std3__48in_placeE)
_ZN40_INTERNAL_62d8168b_4_k_cu_db1ddd19_121624cuda3std3__48in_placeE:
	.zero		1
	.type		_ZN40_INTERNAL_62d8168b_4_k_cu_db1ddd19_121624cuda3std6ranges3__45__cpo9iter_moveE,@object
	.size		_ZN40_INTERNAL_62d8168b_4_k_cu_db1ddd19_121624cuda3std6ranges3__45__cpo9iter_moveE,(_ZN40_INTERNAL_62d8168b_4_k_cu_db1ddd19_121624cuda3std3__45__cpo5beginE - _ZN40_INTERNAL_62d8168b_4_k_cu_db1ddd19_121624cuda3std6ranges3__45__cpo9iter_moveE)
_ZN40_INTERNAL_62d8168b_4_k_cu_db1ddd19_121624cuda3std6ranges3__45__cpo9iter_moveE:
	.zero		1
	.type		_ZN40_INTERNAL_62d8168b_4_k_cu_db1ddd19_121624cuda3std3__45__cpo5beginE,@object
	.size		_ZN40_INTERNAL_62d8168b_4_k_cu_db1ddd19_121624cuda3std3__45__cpo5beginE,(_ZN40_INTERNAL_62d8168b_4_k_cu_db1ddd19_121624cuda3std3__442_GLOBAL__N__62d8168b_4_k_cu_db1ddd19_121626ignoreE - _ZN40_INTERNAL_62d8168b_4_k_cu_db1ddd19_121624cuda3std3__45__cpo5beginE)
_ZN40_INTERNAL_62d8168b_4_k_cu_db1ddd19_121624cuda3std3__45__cpo5beginE:
	.zero		1
	.type		_ZN40_INTERNAL_62d8168b_4_k_cu_db1ddd19_121624cuda3std3__442_GLOBAL__N__62d8168b_4_k_cu_db1ddd19_121626ignoreE,@object
	.size		_ZN40_INTERNAL_62d8168b_4_k_cu_db1ddd19_121624cuda3std3__442_GLOBAL__N__62d8168b_4_k_cu_db1ddd19_121626ignoreE,(_ZN40_INTERNAL_62d8168b_4_k_cu_db1ddd19_121624cute7productE - _ZN40_INTERNAL_62d8168b_4_k_cu_db1ddd19_121624cuda3std3__442_GLOBAL__N__62d8168b_4_k_cu_db1ddd19_121626ignoreE)
_ZN40_INTERNAL_62d8168b_4_k_cu_db1ddd19_121624cuda3std3__442_GLOBAL__N__62d8168b_4_k_cu_db1ddd19_121626ignoreE:
	.zero		1
	.type		_ZN40_INTERNAL_62d8168b_4_k_cu_db1ddd19_121624cute7productE,@object
	.size		_ZN40_INTERNAL_62d8168b_4_k_cu_db1ddd19_121624cute7productE,(_ZN40_INTERNAL_62d8168b_4_k_cu_db1ddd19_121624cuda3std3__45__cpo3endE - _ZN40_INTERNAL_62d8168b_4_k_cu_db1ddd19_121624cute7productE)
_ZN40_INTERNAL_62d8168b_4_k_cu_db1ddd19_121624cute7productE:
	.zero		1
	.type		_ZN40_INTERNAL_62d8168b_4_k_cu_db1ddd19_121624cuda3std3__45__cpo3endE,@object
	.size		_ZN40_INTERNAL_62d8168b_4_k_cu_db1ddd19_121624cuda3std3__45__cpo3endE,(_ZN40_INTERNAL_62d8168b_4_k_cu_db1ddd19_121624cuda3std3__419piecewise_constructE - _ZN40_INTERNAL_62d8168b_4_k_cu_db1ddd19_121624cuda3std3__45__cpo3endE)
_ZN40_INTERNAL_62d8168b_4_k_cu_db1ddd19_121624cuda3std3__45__cpo3endE:
	.zero		1
	.type		_ZN40_INTERNAL_62d8168b_4_k_cu_db1ddd19_121624cuda3std3__419piecewise_constructE,@object
	.size		_ZN40_INTERNAL_62d8168b_4_k_cu_db1ddd19_121624cuda3std3__419piecewise_constructE,(_ZN40_INTERNAL_62d8168b_4_k_cu_db1ddd19_121624cuda3std3__45__cpo4cendE - _ZN40_INTERNAL_62d8168b_4_k_cu_db1ddd19_121624cuda3std3__419piecewise_constructE)
_ZN40_INTERNAL_62d8168b_4_k_cu_db1ddd19_121624cuda3std3__419piecewise_constructE:
	.zero		1
	.type		_ZN40_INTERNAL_62d8168b_4_k_cu_db1ddd19_121624cuda3std3__45__cpo4cendE,@object
	.size		_ZN40_INTERNAL_62d8168b_4_k_cu_db1ddd19_121624cuda3std3__45__cpo4cendE,(_ZN40_INTERNAL_62d8168b_4_k_cu_db1ddd19_121624cuda3std6ranges3__45__cpo4swapE - _ZN40_INTERNAL_62d8168b_4_k_cu_db1ddd19_121624cuda3std3__45__cpo4cendE)
_ZN40_INTERNAL_62d8168b_4_k_cu_db1ddd19_121624cuda3std3__45__cpo4cendE:
	.zero		1
	.type		_ZN40_INTERNAL_62d8168b_4_k_cu_db1ddd19_121624cuda3std6ranges3__45__cpo4swapE,@object
	.size		_ZN40_INTERNAL_62d8168b_4_k_cu_db1ddd19_121624cuda3std6ranges3__45__cpo4swapE,(.L_8 - _ZN40_INTERNAL_62d8168b_4_k_cu_db1ddd19_121624cuda3std6ranges3__45__cpo4swapE)
_ZN40_INTERNAL_62d8168b_4_k_cu_db1ddd19_121624cuda3std6ranges3__45__cpo4swapE:
	.zero		1
.L_8:


//--------------------- .nv.constant0._ZN7cutlass13device_kernelINS_4gemm6kernel13GemmUniversalIN4cute5tupleIJiiiiEEENS1_10collective13CollectiveMmaINS1_34MainloopSm90TmaGmmaWarpSpecializedILi2ENS5_IJNS4_1CILi2EEENSA_ILi1EEESC_EEENS1_35KernelTmaWarpSpecializedCooperativeEEENS5_IJNSA_ILi192EEENSA_ILi256EEESH_EEEaNS5_IJlSC_lEEEaSJ_NS4_8TiledMMAINS4_8MMA_AtomIJNS4_4SM904GMMA27MMA_64x256x32_S32S8S8_SS_TNEEEENS4_6LayoutISD_NS5_IJSC_NSA_ILi0EEESR_EEEEENS5_IJNS4_10UnderscoreESU_SU_EEEEENS4_13SM90_TMA_LOADENS4_14ComposedLayoutINS4_7SwizzleILi3ELi4ELi3EEENS4_18smem_ptr_flag_bitsILi8EEENSQ_INS5_IJNSA_ILi8EEENSA_ILi128EEEEEENS5_IJS14_SC_EEEEEEEvNS4_8identityENS4_23SM90_TMA_LOAD_MULTICASTES18_vS19_EENS_8epilogue10collective6detail29Sm90TmaWarpSpecializedAdapterINS1D_15DefaultEpilogueIaSJ_SJ_NS1C_6thread17LinearCombinationIaLi1EiiLNS1H_9ScaleType4KindE0ELNS_15FloatRoundStyleE2EaEENS1_15EpilogueDefaultEEEEEvvEEEEvNT_6ParamsE --------------------------
	.section	.nv.constant0._ZN7cutlass13device_kernelINS_4gemm6kernel13GemmUniversalIN4cute5tupleIJiiiiEEENS1_10collective13CollectiveMmaINS1_34MainloopSm90TmaGmmaWarpSpecializedILi2ENS5_IJNS4_1CILi2EEENSA_ILi1EEESC_EEENS1_35KernelTmaWarpSpecializedCooperativeEEENS5_IJNSA_ILi192EEENSA_ILi256EEESH_EEEaNS5_IJlSC_lEEEaSJ_NS4_8TiledMMAINS4_8MMA_AtomIJNS4_4SM904GMMA27MMA_64x256x32_S32S8S8_SS_TNEEEENS4_6LayoutISD_NS5_IJSC_NSA_ILi0EEESR_EEEEENS5_IJNS4_10UnderscoreESU_SU_EEEEENS4_13SM90_TMA_LOADENS4_14ComposedLayoutINS4_7SwizzleILi3ELi4ELi3EEENS4_18smem_ptr_flag_bitsILi8EEENSQ_INS5_IJNSA_ILi8EEENSA_ILi128EEEEEENS5_IJS14_SC_EEEEEEEvNS4_8identityENS4_23SM90_TMA_LOAD_MULTICASTES18_vS19_EENS_8epilogue10collective6detail29Sm90TmaWarpSpecializedAdapterINS1D_15DefaultEpilogueIaSJ_SJ_NS1C_6thread17LinearCombinationIaLi1EiiLNS1H_9ScaleType4KindE0ELNS_15FloatRoundStyleE2EaEENS1_15EpilogueDefaultEEEEEvvEEEEvNT_6ParamsE,"a",@progbits
	.sectionflags	@""
	.align	4
.nv.constant0._ZN7cutlass13device_kernelINS_4gemm6kernel13GemmUniversalIN4cute5tupleIJiiiiEEENS1_10collective13CollectiveMmaINS1_34MainloopSm90TmaGmmaWarpSpecializedILi2ENS5_IJNS4_1CILi2EEENSA_ILi1EEESC_EEENS1_35KernelTmaWarpSpecializedCooperativeEEENS5_IJNSA_ILi192EEENSA_ILi256EEESH_EEEaNS5_IJlSC_lEEEaSJ_NS4_8TiledMMAINS4_8MMA_AtomIJNS4_4SM904GMMA27MMA_64x256x32_S32S8S8_SS_TNEEEENS4_6LayoutISD_NS5_IJSC_NSA_ILi0EEESR_EEEEENS5_IJNS4_10UnderscoreESU_SU_EEEEENS4_13SM90_TMA_LOADENS4_14ComposedLayoutINS4_7SwizzleILi3ELi4ELi3EEENS4_18smem_ptr_flag_bitsILi8EEENSQ_INS5_IJNSA_ILi8EEENSA_ILi128EEEEEENS5_IJS14_SC_EEEEEEEvNS4_8identityENS4_23SM90_TMA_LOAD_MULTICASTES18_vS19_EENS_8epilogue10collective6detail29Sm90TmaWarpSpecializedAdapterINS1D_15DefaultEpilogueIaSJ_SJ_NS1C_6thread17LinearCombinationIaLi1EiiLNS1H_9ScaleType4KindE0ELNS_15FloatRoundStyleE2EaEENS1_15EpilogueDefaultEEEEEvvEEEEvNT_6ParamsE:
	.zero		1664


//--------------------- SYMBOLS --------------------------

	.type		.nv.reservedSmem.offset0,@object
	.size		.nv.reservedSmem.offset0,0x4
	.type		__assertfail,@function
